	.target	sm_90a

	.elftype	@"ET_EXEC"


//--------------------- .note.nv.tkinfo           --------------------------
	.section	.note.nv.tkinfo,"",@"SHT_NOTE"
	.sectionflags	@"SHF_NOTE_NV_TKINFO"
	.tkinfo
        /*0018*/ 	.word	0x00000002
        /*0030*/ 	.string	""
        /*0030*/ 	.string	"ptxas"
        /*0030*/ 	.string	"Cuda compilation tools, release 13.0, V13.0.88"
        /*0030*/ 	.string	"Build cuda_13.0.r13.0/compiler.36424714_0"
        /*0030*/ 	.string	"-arch sm_90a -m 64 "



//--------------------- .note.nv.cuinfo           --------------------------
	.section	.note.nv.cuinfo,"",@"SHT_NOTE"
	.sectionflags	@"SHF_NOTE_NV_CUINFO"
        /*0018*/ 	.short	0x0002
        /*001a*/ 	.short	0x005a
        /*001c*/ 	.short	0x0082
	.zero		2


//--------------------- .nv.info                  --------------------------
	.section	.nv.info,"",@"SHT_CUDA_INFO"
	.align	4


	//----- nvinfo : EIATTR_REGCOUNT
	.align		4
        /*0000*/ 	.byte	0x04, 0x2f
        /*0002*/ 	.short	(.L_12 - .L_11)
	.align		4
.L_11:
        /*0004*/ 	.word	index@(_ZN7cutlass13device_kernelINS_4conv6kernel13ConvUniversalINS1_16ConvProblemShapeILNS1_8OperatorE2ELi2EEENS1_10collective14CollectiveConvINS1_46MainloopSm90TmaGmmaWarpSpecializedImplicitGemmILS5_2ELi9ELi2EN4cute5tupleIJNSA_1CILi2EEENSC_ILi1EEESE_EEENS1_36KernelImplicitTmaWarpSpecializedSm90ELi1EEENSB_IJNSC_ILi128EEENSB_IJNSC_ILi64EEEEEESK_EEENS_6half_tESM_NSA_8TiledMMAINSA_8MMA_AtomIJNSA_4SM904GMMA25MMA_64x64x16_F32F16F16_SSILNSQ_5MajorE1ELSS_1ELNSQ_7ScaleInE1ELST_1EEEEEENSA_6LayoutINSB_IJSE_SE_SE_EEENSB_IJNSC_ILi0EEESY_SY_EEEEENSB_IJNSA_10UnderscoreES11_S11_EEEEENS7_6detail26Sm90ImplicitGemmTileTraitsINSA_13SM90_TMA_LOADENSA_14ComposedLayoutINSA_7SwizzleILi3ELi4ELi3EEENSA_18smem_ptr_flag_bitsILi16EEENSW_INSB_IJNSB_IJSJ_SD_EEENSB_IJNSC_ILi8EEES1D_EEENSB_IJSE_NSC_ILi9EEEEEEEEENSB_IJNSB_IJSE_NSC_ILi4096EEEEEENSB_IJSJ_NSC_ILi512EEEEEENSB_IJSY_NSC_ILi8192EEEEEEEEEEEEEvEENS15_INSA_30SM90_TMA_LOAD_IM2COL_MULTICASTENS17_IS19_S1B_NSW_INSB_IJNSB_IJSJ_SE_EEES1E_S1G_EEENSB_IJNSB_IJSE_SY_EEES1L_NSB_IJSY_S1I_EEEEEEEEEEvEEEENS_8epilogue10collective6detail29Sm90TmaWarpSpecializedAdapterINS23_15DefaultEpilogueISM_NSB_IJlNSB_IJSE_llEEESY_EEES28_NS22_6thread17LinearCombinationISM_Li1EffLNS29_9ScaleType4KindE0ELNS_15FloatRoundStyleE2ESM_EENS_4gemm15EpilogueDefaultEEEEEvvEEEEvNT_6ParamsE)
        /*0008*/ 	.word	0x0000006a


	//----- nvinfo : EIATTR_FRAME_SIZE
	.align		4
.L_12:
        /*000c*/ 	.byte	0x04, 0x11
        /*000e*/ 	.short	(.L_14 - .L_13)
	.align		4
.L_13:
        /*0010*/ 	.word	index@(_ZN7cutlass13device_kernelINS_4conv6kernel13ConvUniversalINS1_16ConvProblemShapeILNS1_8OperatorE2ELi2EEENS1_10collective14CollectiveConvINS1_46MainloopSm90TmaGmmaWarpSpecializedImplicitGemmILS5_2ELi9ELi2EN4cute5tupleIJNSA_1CILi2EEENSC_ILi1EEESE_EEENS1_36KernelImplicitTmaWarpSpecializedSm90ELi1EEENSB_IJNSC_ILi128EEENSB_IJNSC_ILi64EEEEEESK_EEENS_6half_tESM_NSA_8TiledMMAINSA_8MMA_AtomIJNSA_4SM904GMMA25MMA_64x64x16_F32F16F16_SSILNSQ_5MajorE1ELSS_1ELNSQ_7ScaleInE1ELST_1EEEEEENSA_6LayoutINSB_IJSE_SE_SE_EEENSB_IJNSC_ILi0EEESY_SY_EEEEENSB_IJNSA_10UnderscoreES11_S11_EEEEENS7_6detail26Sm90ImplicitGemmTileTraitsINSA_13SM90_TMA_LOADENSA_14ComposedLayoutINSA_7SwizzleILi3ELi4ELi3EEENSA_18smem_ptr_flag_bitsILi16EEENSW_INSB_IJNSB_IJSJ_SD_EEENSB_IJNSC_ILi8EEES1D_EEENSB_IJSE_NSC_ILi9EEEEEEEEENSB_IJNSB_IJSE_NSC_ILi4096EEEEEENSB_IJSJ_NSC_ILi512EEEEEENSB_IJSY_NSC_ILi8192EEEEEEEEEEEEEvEENS15_INSA_30SM90_TMA_LOAD_IM2COL_MULTICASTENS17_IS19_S1B_NSW_INSB_IJNSB_IJSJ_SE_EEES1E_S1G_EEENSB_IJNSB_IJSE_SY_EEES1L_NSB_IJSY_S1I_EEEEEEEEEEvEEEENS_8epilogue10collective6detail29Sm90TmaWarpSpecializedAdapterINS23_15DefaultEpilogueISM_NSB_IJlNSB_IJSE_llEEESY_EEES28_NS22_6thread17LinearCombinationISM_Li1EffLNS29_9ScaleType4KindE0ELNS_15FloatRoundStyleE2ESM_EENS_4gemm15EpilogueDefaultEEEEEvvEEEEvNT_6ParamsE)
        /*0014*/ 	.word	0x00000000


	//----- nvinfo : EIATTR_MIN_STACK_SIZE
	.align		4
.L_14:
        /*0018*/ 	.byte	0x04, 0x12
        /*001a*/ 	.short	(.L_16 - .L_15)
	.align		4
.L_15:
        /*001c*/ 	.word	index@(_ZN7cutlass13device_kernelINS_4conv6kernel13ConvUniversalINS1_16ConvProblemShapeILNS1_8OperatorE2ELi2EEENS1_10collective14CollectiveConvINS1_46MainloopSm90TmaGmmaWarpSpecializedImplicitGemmILS5_2ELi9ELi2EN4cute5tupleIJNSA_1CILi2EEENSC_ILi1EEESE_EEENS1_36KernelImplicitTmaWarpSpecializedSm90ELi1EEENSB_IJNSC_ILi128EEENSB_IJNSC_ILi64EEEEEESK_EEENS_6half_tESM_NSA_8TiledMMAINSA_8MMA_AtomIJNSA_4SM904GMMA25MMA_64x64x16_F32F16F16_SSILNSQ_5MajorE1ELSS_1ELNSQ_7ScaleInE1ELST_1EEEEEENSA_6LayoutINSB_IJSE_SE_SE_EEENSB_IJNSC_ILi0EEESY_SY_EEEEENSB_IJNSA_10UnderscoreES11_S11_EEEEENS7_6detail26Sm90ImplicitGemmTileTraitsINSA_13SM90_TMA_LOADENSA_14ComposedLayoutINSA_7SwizzleILi3ELi4ELi3EEENSA_18smem_ptr_flag_bitsILi16EEENSW_INSB_IJNSB_IJSJ_SD_EEENSB_IJNSC_ILi8EEES1D_EEENSB_IJSE_NSC_ILi9EEEEEEEEENSB_IJNSB_IJSE_NSC_ILi4096EEEEEENSB_IJSJ_NSC_ILi512EEEEEENSB_IJSY_NSC_ILi8192EEEEEEEEEEEEEvEENS15_INSA_30SM90_TMA_LOAD_IM2COL_MULTICASTENS17_IS19_S1B_NSW_INSB_IJNSB_IJSJ_SE_EEES1E_S1G_EEENSB_IJNSB_IJSE_SY_EEES1L_NSB_IJSY_S1I_EEEEEEEEEEvEEEENS_8epilogue10collective6detail29Sm90TmaWarpSpecializedAdapterINS23_15DefaultEpilogueISM_NSB_IJlNSB_IJSE_llEEESY_EEES28_NS22_6thread17LinearCombinationISM_Li1EffLNS29_9ScaleType4KindE0ELNS_15FloatRoundStyleE2ESM_EENS_4gemm15EpilogueDefaultEEEEEvvEEEEvNT_6ParamsE)
        /*0020*/ 	.word	0x00000000
.L_16:


//--------------------- .nv.compat                --------------------------
	.section	.nv.compat,"",@"SHT_CUDA_COMPAT_INFO"
	.align	4
        /*0000*/ 	.byte	0x02, 0x09, 0x01, 0x00, 0x02, 0x02, 0x04, 0x00, 0x02, 0x05, 0x05, 0x00, 0x03, 0x07, 0x01, 0x01
        /*0010*/ 	.byte	0x02, 0x03, 0x01, 0x00, 0x02, 0x06, 0x01, 0x00, 0x04, 0x0b, 0x08, 0x00, 0x00, 0x00, 0x00, 0x00
        /*0020*/ 	.byte	0x00, 0x00, 0x00, 0x00


//--------------------- .nv.info._ZN7cutlass13device_kernelINS_4conv6kernel13ConvUniversalINS1_16ConvProblemShapeILNS1_8OperatorE2ELi2EEENS1_10collective14CollectiveConvINS1_46MainloopSm90TmaGmmaWarpSpecializedImplicitGemmILS5_2ELi9ELi2EN4cute5tupleIJNSA_1CILi2EEENSC_ILi1EEESE_EEENS1_36KernelImplicitTmaWarpSpecializedSm90ELi1EEENSB_IJNSC_ILi128EEENSB_IJNSC_ILi64EEEEEESK_EEENS_6half_tESM_NSA_8TiledMMAINSA_8MMA_AtomIJNSA_4SM904GMMA25MMA_64x64x16_F32F16F16_SSILNSQ_5MajorE1ELSS_1ELNSQ_7ScaleInE1ELST_1EEEEEENSA_6LayoutINSB_IJSE_SE_SE_EEENSB_IJNSC_ILi0EEESY_SY_EEEEENSB_IJNSA_10UnderscoreES11_S11_EEEEENS7_6detail26Sm90ImplicitGemmTileTraitsINSA_13SM90_TMA_LOADENSA_14ComposedLayoutINSA_7SwizzleILi3ELi4ELi3EEENSA_18smem_ptr_flag_bitsILi16EEENSW_INSB_IJNSB_IJSJ_SD_EEENSB_IJNSC_ILi8EEES1D_EEENSB_IJSE_NSC_ILi9EEEEEEEEENSB_IJNSB_IJSE_NSC_ILi4096EEEEEENSB_IJSJ_NSC_ILi512EEEEEENSB_IJSY_NSC_ILi8192EEEEEEEEEEEEEvEENS15_INSA_30SM90_TMA_LOAD_IM2COL_MULTICASTENS17_IS19_S1B_NSW_INSB_IJNSB_IJSJ_SE_EEES1E_S1G_EEENSB_IJNSB_IJSE_SY_EEES1L_NSB_IJSY_S1I_EEEEEEEEEEvEEEENS_8epilogue10collective6detail29Sm90TmaWarpSpecializedAdapterINS23_15DefaultEpilogueISM_NSB_IJlNSB_IJSE_llEEESY_EEES28_NS22_6thread17LinearCombinationISM_Li1EffLNS29_9ScaleType4KindE0ELNS_15FloatRoundStyleE2ESM_EENS_4gemm15EpilogueDefaultEEEEEvvEEEEvNT_6ParamsE --------------------------
	.section	.nv.info._ZN7cutlass13device_kernelINS_4conv6kernel13ConvUniversalINS1_16ConvProblemShapeILNS1_8OperatorE2ELi2EEENS1_10collective14CollectiveConvINS1_46MainloopSm90TmaGmmaWarpSpecializedImplicitGemmILS5_2ELi9ELi2EN4cute5tupleIJNSA_1CILi2EEENSC_ILi1EEESE_EEENS1_36KernelImplicitTmaWarpSpecializedSm90ELi1EEENSB_IJNSC_ILi128EEENSB_IJNSC_ILi64EEEEEESK_EEENS_6half_tESM_NSA_8TiledMMAINSA_8MMA_AtomIJNSA_4SM904GMMA25MMA_64x64x16_F32F16F16_SSILNSQ_5MajorE1ELSS_1ELNSQ_7ScaleInE1ELST_1EEEEEENSA_6LayoutINSB_IJSE_SE_SE_EEENSB_IJNSC_ILi0EEESY_SY_EEEEENSB_IJNSA_10UnderscoreES11_S11_EEEEENS7_6detail26Sm90ImplicitGemmTileTraitsINSA_13SM90_TMA_LOADENSA_14ComposedLayoutINSA_7SwizzleILi3ELi4ELi3EEENSA_18smem_ptr_flag_bitsILi16EEENSW_INSB_IJNSB_IJSJ_SD_EEENSB_IJNSC_ILi8EEES1D_EEENSB_IJSE_NSC_ILi9EEEEEEEEENSB_IJNSB_IJSE_NSC_ILi4096EEEEEENSB_IJSJ_NSC_ILi512EEEEEENSB_IJSY_NSC_ILi8192EEEEEEEEEEEEEvEENS15_INSA_30SM90_TMA_LOAD_IM2COL_MULTICASTENS17_IS19_S1B_NSW_INSB_IJNSB_IJSJ_SE_EEES1E_S1G_EEENSB_IJNSB_IJSE_SY_EEES1L_NSB_IJSY_S1I_EEEEEEEEEEvEEEENS_8epilogue10collective6detail29Sm90TmaWarpSpecializedAdapterINS23_15DefaultEpilogueISM_NSB_IJlNSB_IJSE_llEEESY_EEES28_NS22_6thread17LinearCombinationISM_Li1EffLNS29_9ScaleType4KindE0ELNS_15FloatRoundStyleE2ESM_EENS_4gemm15EpilogueDefaultEEEEEvvEEEEvNT_6ParamsE,"",@"SHT_CUDA_INFO"
	.sectionflags	@""
	.align	4


	//----- nvinfo : EIATTR_CUDA_API_VERSION
	.align		4
        /*0000*/ 	.byte	0x04, 0x37
        /*0002*/ 	.short	(.L_18 - .L_17)
.L_17:
        /*0004*/ 	.word	0x00000082


	//----- nvinfo : EIATTR_KPARAM_INFO
	.align		4
.L_18:
        /*0008*/ 	.byte	0x04, 0x17
        /*000a*/ 	.short	(.L_20 - .L_19)
.L_19:
        /*000c*/ 	.word	0x00000000
        /*0010*/ 	.short	0x0000
        /*0012*/ 	.short	0x0070
        /*0014*/ 	.byte	0x00, 0xf0, 0x01, 0x0e


	//----- nvinfo : EIATTR_SPARSE_MMA_MASK
	.align		4
.L_20:
        /*0018*/ 	.byte	0x03, 0x50
        /*001a*/ 	.short	0x0000


	//----- nvinfo : EIATTR_MAXREG_COUNT
	.align		4
        /*001c*/ 	.byte	0x03, 0x1b
        /*001e*/ 	.short	0x00ff


	//----- nvinfo : EIATTR_NUM_BARRIERS
	.align		4
        /*0020*/ 	.byte	0x02, 0x4c
        /*0022*/ 	.byte	0x01
	.zero		1


	//----- nvinfo : EIATTR_MERCURY_ISA_VERSION
	.align		4
        /*0024*/ 	.byte	0x03, 0x5f
        /*0026*/ 	.short	0x0101


	//----- nvinfo : EIATTR_COOP_GROUP_MASK_REGIDS
	.align		4
        /*0028*/ 	.byte	0x04, 0x29
        /*002a*/ 	.short	(.L_22 - .L_21)


	//   ....[0]....
.L_21:
        /*002c*/ 	.word	0xffffffff


	//   ....[1]....
        /*0030*/ 	.word	0xffffffff


	//   ....[2]....
        /*0034*/ 	.word	0xffffffff


	//   ....[3]....
        /*0038*/ 	.word	0xffffffff


	//----- nvinfo : EIATTR_COOP_GROUP_INSTR_OFFSETS
	.align		4
.L_22:
        /*003c*/ 	.byte	0x04, 0x28
        /*003e*/ 	.short	(.L_24 - .L_23)


	//   ....[0]....
.L_23:
        /*0040*/ 	.word	0x00000070


	//   ....[1]....
        /*0044*/ 	.word	0x00000080


	//   ....[2]....
        /*0048*/ 	.word	0x00000140


	//   ....[3]....
        /*004c*/ 	.word	0x00000770


	//----- nvinfo : EIATTR_MBARRIER_INSTR_OFFSETS
	.align		4
.L_24:
        /*0050*/ 	.byte	0x04, 0x39
        /*0052*/ 	.short	(.L_26 - .L_25)


	//   ....[0]....
.L_25:
        /*0054*/ 	.word	0x00000310
        /*0058*/ 	.word	0x000000ff
        /*005c*/ 	.word	0x00036000
        /*0060*/ 	.short	0x0100
        /*0062*/ 	.byte	0x08
	.zero		1


	//   ....[1]....
        /*0064*/ 	.word	0x00000320
        /*0068*/ 	.word	0x000000ff
        /*006c*/ 	.word	0x00036048
        /*0070*/ 	.short	0x0100
        /*0072*/ 	.byte	0x08
	.zero		1


	//   ....[2]....
        /*0074*/ 	.word	0x00000330
        /*0078*/ 	.word	0x000000ff
        /*007c*/ 	.word	0x00036008
        /*0080*/ 	.short	0x0100
        /*0082*/ 	.byte	0x08
	.zero		1


	//   ....[3]....
        /*0084*/ 	.word	0x00000340
        /*0088*/ 	.word	0x000000ff
        /*008c*/ 	.word	0x00036050
        /*0090*/ 	.short	0x0100
        /*0092*/ 	.byte	0x08
	.zero		1


	//   ....[4]....
        /*0094*/ 	.word	0x00000350
        /*0098*/ 	.word	0x000000ff
        /*009c*/ 	.word	0x00036010
        /*00a0*/ 	.short	0x0100
        /*00a2*/ 	.byte	0x08
	.zero		1


	//   ....[5]....
        /*00a4*/ 	.word	0x00000360
        /*00a8*/ 	.word	0x000000ff
        /*00ac*/ 	.word	0x00036058
        /*00b0*/ 	.short	0x0100
        /*00b2*/ 	.byte	0x08
	.zero		1


	//   ....[6]....
        /*00b4*/ 	.word	0x00000370
        /*00b8*/ 	.word	0x000000ff
        /*00bc*/ 	.word	0x00036018
        /*00c0*/ 	.short	0x0100
        /*00c2*/ 	.byte	0x08
	.zero		1


	//   ....[7]....
        /*00c4*/ 	.word	0x00000380
        /*00c8*/ 	.word	0x000000ff
        /*00cc*/ 	.word	0x00036060
        /*00d0*/ 	.short	0x0100
        /*00d2*/ 	.byte	0x08
	.zero		1


	//   ....[8]....
        /*00d4*/ 	.word	0x00000390
        /*00d8*/ 	.word	0x000000ff
        /*00dc*/ 	.word	0x00036020
        /*00e0*/ 	.short	0x0100
        /*00e2*/ 	.byte	0x08
	.zero		1


	//   ....[9]....
        /*00e4*/ 	.word	0x000003a0
        /*00e8*/ 	.word	0x000000ff
        /*00ec*/ 	.word	0x00036068
        /*00f0*/ 	.short	0x0100
        /*00f2*/ 	.byte	0x08
	.zero		1


	//   ....[10]....
        /*00f4*/ 	.word	0x000003b0
        /*00f8*/ 	.word	0x000000ff
        /*00fc*/ 	.word	0x00036028
        /*0100*/ 	.short	0x0100
        /*0102*/ 	.byte	0x08
	.zero		1


	//   ....[11]....
        /*0104*/ 	.word	0x000003c0
        /*0108*/ 	.word	0x000000ff
        /*010c*/ 	.word	0x00036070
        /*0110*/ 	.short	0x0100
        /*0112*/ 	.byte	0x08
	.zero		1


	//   ....[12]....
        /*0114*/ 	.word	0x000003d0
        /*0118*/ 	.word	0x000000ff
        /*011c*/ 	.word	0x00036030
        /*0120*/ 	.short	0x0100
        /*0122*/ 	.byte	0x08
	.zero		1


	//   ....[13]....
        /*0124*/ 	.word	0x000003e0
        /*0128*/ 	.word	0x000000ff
        /*012c*/ 	.word	0x00036078
        /*0130*/ 	.short	0x0100
        /*0132*/ 	.byte	0x08
	.zero		1


	//   ....[14]....
        /*0134*/ 	.word	0x000003f0
        /*0138*/ 	.word	0x000000ff
        /*013c*/ 	.word	0x00036038
        /*0140*/ 	.short	0x0100
        /*0142*/ 	.byte	0x08
	.zero		1


	//   ....[15]....
        /*0144*/ 	.word	0x00000400
        /*0148*/ 	.word	0x000000ff
        /*014c*/ 	.word	0x00036080
        /*0150*/ 	.short	0x0100
        /*0152*/ 	.byte	0x08
	.zero		1


	//   ....[16]....
        /*0154*/ 	.word	0x00000410
        /*0158*/ 	.word	0x000000ff
        /*015c*/ 	.word	0x00036040
        /*0160*/ 	.short	0x0100
        /*0162*/ 	.byte	0x08
	.zero		1


	//   ....[17]....
        /*0164*/ 	.word	0x00000420
        /*0168*/ 	.word	0x000000ff
        /*016c*/ 	.word	0x00036088
        /*0170*/ 	.short	0x0100
        /*0172*/ 	.byte	0x08
	.zero		1


	//   ....[18]....
        /*0174*/ 	.word	0x00001150
        /*0178*/ 	.word	0x00000007
        /*017c*/ 	.word	0x00036000
        /*0180*/ 	.short	0x010a
        /*0182*/ 	.byte	0x3f
	.zero		1


	//   ....[19]....
        /*0184*/ 	.word	0x000015b0
        /*0188*/ 	.word	0x00000009
        /*018c*/ 	.word	0x00036000
        /*0190*/ 	.short	0x010a
        /*0192*/ 	.byte	0x3f
	.zero		1


	//   ....[20]....
        /*0194*/ 	.word	0x000018d0
        /*0198*/ 	.word	0x00000009
        /*019c*/ 	.word	0x00000000
        /*01a0*/ 	.short	0x0101
        /*01a2*/ 	.byte	0x3f
	.zero		1


	//   ....[21]....
        /*01a4*/ 	.word	0x00001b20
        /*01a8*/ 	.word	0x00000003
        /*01ac*/ 	.word	0x00000000
        /*01b0*/ 	.short	0x0101
        /*01b2*/ 	.byte	0x3f
	.zero		1


	//   ....[22]....
        /*01b4*/ 	.word	0x00006bc0
        /*01b8*/ 	.word	0x00000009
        /*01bc*/ 	.word	0x00036048
        /*01c0*/ 	.short	0x010a
        /*01c2*/ 	.byte	0x3f
	.zero		1


	//   ....[23]....
        /*01c4*/ 	.word	0x00007210
        /*01c8*/ 	.word	0x00000003
        /*01cc*/ 	.word	0x00000000
        /*01d0*/ 	.short	0x010a
        /*01d2*/ 	.byte	0x3f
	.zero		1


	//   ....[24]....
        /*01d4*/ 	.word	0x000072c0
        /*01d8*/ 	.word	0x00000000
        /*01dc*/ 	.word	0x00000000
        /*01e0*/ 	.short	0x010a
        /*01e2*/ 	.byte	0x3f
	.zero		1


	//   ....[25]....
        /*01e4*/ 	.word	0x00007370
        /*01e8*/ 	.word	0x00000000
        /*01ec*/ 	.word	0x00000000
        /*01f0*/ 	.short	0x010a
        /*01f2*/ 	.byte	0x3f
	.zero		1


	//   ....[26]....
        /*01f4*/ 	.word	0x00007420
        /*01f8*/ 	.word	0x00000000
        /*01fc*/ 	.word	0x00000000
        /*0200*/ 	.short	0x010a
        /*0202*/ 	.byte	0x3f
	.zero		1


	//   ....[27]....
        /*0204*/ 	.word	0x000074d0
        /*0208*/ 	.word	0x00000000
        /*020c*/ 	.word	0x00000000
        /*0210*/ 	.short	0x010a
        /*0212*/ 	.byte	0x3f
	.zero		1


	//   ....[28]....
        /*0214*/ 	.word	0x00007580
        /*0218*/ 	.word	0x00000000
        /*021c*/ 	.word	0x00000000
        /*0220*/ 	.short	0x010a
        /*0222*/ 	.byte	0x3f
	.zero		1


	//   ....[29]....
        /*0224*/ 	.word	0x00007630
        /*0228*/ 	.word	0x00000000
        /*022c*/ 	.word	0x00000000
        /*0230*/ 	.short	0x010a
        /*0232*/ 	.byte	0x3f
	.zero		1


	//   ....[30]....
        /*0234*/ 	.word	0x000076e0
        /*0238*/ 	.word	0x00000000
        /*023c*/ 	.word	0x00000000
        /*0240*/ 	.short	0x010a
        /*0242*/ 	.byte	0x3f
	.zero		1


	//   ....[31]....
        /*0244*/ 	.word	0x00007790
        /*0248*/ 	.word	0x00000005
        /*024c*/ 	.word	0x00000000
        /*0250*/ 	.short	0x010a
        /*0252*/ 	.byte	0x3f
	.zero		1


	//----- nvinfo : EIATTR_NUM_MBARRIERS
	.align		4
.L_26:
        /*0254*/ 	.byte	0x03, 0x38
        /*0256*/ 	.short	0x0012


	//----- nvinfo : EIATTR_EXIT_INSTR_OFFSETS
	.align		4
        /*0258*/ 	.byte	0x04, 0x1c
        /*025a*/ 	.short	(.L_28 - .L_27)


	//   ....[0]....
.L_27:
        /*025c*/ 	.word	0x00000e80


	//   ....[1]....
        /*0260*/ 	.word	0x00001d60


	//   ....[2]....
        /*0264*/ 	.word	0x00001e80


	//   ....[3]....
        /*0268*/ 	.word	0x00005470


	//   ....[4]....
        /*026c*/ 	.word	0x000054a0


	//   ....[5]....
        /*0270*/ 	.word	0x000069a0


	//   ....[6]....
        /*0274*/ 	.word	0x000069d0


	//   ....[7]....
        /*0278*/ 	.word	0x000069f0


	//   ....[8]....
        /*027c*/ 	.word	0x00007100


	//   ....[9]....
        /*0280*/ 	.word	0x000077c0


	//----- nvinfo : EIATTR_MAX_THREADS
	.align		4
.L_28:
        /*0284*/ 	.byte	0x04, 0x05
        /*0286*/ 	.short	(.L_30 - .L_29)
.L_29:
        /*0288*/ 	.word	0x00000100
        /*028c*/ 	.word	0x00000001
        /*0290*/ 	.word	0x00000001


	//----- nvinfo : EIATTR_CRS_STACK_SIZE
	.align		4
.L_30:
        /*0294*/ 	.byte	0x04, 0x1e
        /*0296*/ 	.short	(.L_32 - .L_31)
.L_31:
        /*0298*/ 	.word	0x00000000


	//----- nvinfo : EIATTR_CBANK_PARAM_SIZE
	.align		4
.L_32:
        /*029c*/ 	.byte	0x03, 0x19
        /*029e*/ 	.short	0x03f0


	//----- nvinfo : EIATTR_PARAM_CBANK
	.align		4
        /*02a0*/ 	.byte	0x04, 0x0a
        /*02a2*/ 	.short	(.L_34 - .L_33)
	.align		4
.L_33:
        /*02a4*/ 	.word	index@(.nv.constant0._ZN7cutlass13device_kernelINS_4conv6kernel13ConvUniversalINS1_16ConvProblemShapeILNS1_8OperatorE2ELi2EEENS1_10collective14CollectiveConvINS1_46MainloopSm90TmaGmmaWarpSpecializedImplicitGemmILS5_2ELi9ELi2EN4cute5tupleIJNSA_1CILi2EEENSC_ILi1EEESE_EEENS1_36KernelImplicitTmaWarpSpecializedSm90ELi1EEENSB_IJNSC_ILi128EEENSB_IJNSC_ILi64EEEEEESK_EEENS_6half_tESM_NSA_8TiledMMAINSA_8MMA_AtomIJNSA_4SM904GMMA25MMA_64x64x16_F32F16F16_SSILNSQ_5MajorE1ELSS_1ELNSQ_7ScaleInE1ELST_1EEEEEENSA_6LayoutINSB_IJSE_SE_SE_EEENSB_IJNSC_ILi0EEESY_SY_EEEEENSB_IJNSA_10UnderscoreES11_S11_EEEEENS7_6detail26Sm90ImplicitGemmTileTraitsINSA_13SM90_TMA_LOADENSA_14ComposedLayoutINSA_7SwizzleILi3ELi4ELi3EEENSA_18smem_ptr_flag_bitsILi16EEENSW_INSB_IJNSB_IJSJ_SD_EEENSB_IJNSC_ILi8EEES1D_EEENSB_IJSE_NSC_ILi9EEEEEEEEENSB_IJNSB_IJSE_NSC_ILi4096EEEEEENSB_IJSJ_NSC_ILi512EEEEEENSB_IJSY_NSC_ILi8192EEEEEEEEEEEEEvEENS15_INSA_30SM90_TMA_LOAD_IM2COL_MULTICASTENS17_IS19_S1B_NSW_INSB_IJNSB_IJSJ_SE_EEES1E_S1G_EEENSB_IJNSB_IJSE_SY_EEES1L_NSB_IJSY_S1I_EEEEEEEEEEvEEEENS_8epilogue10collective6detail29Sm90TmaWarpSpecializedAdapterINS23_15DefaultEpilogueISM_NSB_IJlNSB_IJSE_llEEESY_EEES28_NS22_6thread17LinearCombinationISM_Li1EffLNS29_9ScaleType4KindE0ELNS_15FloatRoundStyleE2ESM_EENS_4gemm15EpilogueDefaultEEEEEvvEEEEvNT_6ParamsE)
        /*02a8*/ 	.short	0x0210
        /*02aa*/ 	.short	0x03f0


	//----- nvinfo : EIATTR_SW_WAR
	.align		4
.L_34:
        /*02ac*/ 	.byte	0x04, 0x36
        /*02ae*/ 	.short	(.L_36 - .L_35)
.L_35:
        /*02b0*/ 	.word	0x00000008
.L_36:


//--------------------- .nv.callgraph             --------------------------
	.section	.nv.callgraph,"",@"SHT_CUDA_CALLGRAPH"
	.align	4
	.sectionentsize	8
	.align		4
        /*0000*/ 	.word	0x00000000
	.align		4
        /*0004*/ 	.word	0xffffffff
	.align		4
        /*0008*/ 	.word	0x00000000
	.align		4
        /*000c*/ 	.word	0xfffffffe
	.align		4
        /*0010*/ 	.word	0x00000000
	.align		4
        /*0014*/ 	.word	0xfffffffd
	.align		4
        /*0018*/ 	.word	0x00000000
	.align		4
        /*001c*/ 	.word	0xfffffffc


//--------------------- .nv.constant4             --------------------------
	.section	.nv.constant4,"a",@progbits
	.align	8
	.align		8
.nv.constant4:
        /*0000*/ 	.dword	_ZN39_INTERNAL_8017bb46_4_k_cu_09a54844_32544cuda3std3__45__cpo5beginE
	.align		8
        /*0008*/ 	.dword	_ZN39_INTERNAL_8017bb46_4_k_cu_09a54844_32544cuda3std3__45__cpo3endE
	.align		8
        /*0010*/ 	.dword	_ZN39_INTERNAL_8017bb46_4_k_cu_09a54844_32544cuda3std3__45__cpo6cbeginE
	.align		8
        /*0018*/ 	.dword	_ZN39_INTERNAL_8017bb46_4_k_cu_09a54844_32544cuda3std3__45__cpo4cendE
	.align		8
        /*0020*/ 	.dword	_ZN39_INTERNAL_8017bb46_4_k_cu_09a54844_32544cuda3std3__441_GLOBAL__N__8017bb46_4_k_cu_09a54844_32546ignoreE
	.align		8
        /*0028*/ 	.dword	_ZN39_INTERNAL_8017bb46_4_k_cu_09a54844_32544cuda3std3__419piecewise_constructE
	.align		8
        /*0030*/ 	.dword	_ZN39_INTERNAL_8017bb46_4_k_cu_09a54844_32544cuda3std3__48in_placeE
	.align		8
        /*0038*/ 	.dword	_ZN39_INTERNAL_8017bb46_4_k_cu_09a54844_32544cuda3std6ranges3__45__cpo4swapE
	.align		8
        /*0040*/ 	.dword	_ZN39_INTERNAL_8017bb46_4_k_cu_09a54844_32544cuda3std6ranges3__45__cpo9iter_moveE
	.align		8
        /*0048*/ 	.dword	_ZN39_INTERNAL_8017bb46_4_k_cu_09a54844_32544cute7productE
	.align		8
        /*0050*/ 	.dword	_ZN39_INTERNAL_8017bb46_4_k_cu_09a54844_32544cute1_E


//--------------------- .text._ZN7cutlass13device_kernelINS_4conv6kernel13ConvUniversalINS1_16ConvProblemShapeILNS1_8OperatorE2ELi2EEENS1_10collective14CollectiveConvINS1_46MainloopSm90TmaGmmaWarpSpecializedImplicitGemmILS5_2ELi9ELi2EN4cute5tupleIJNSA_1CILi2EEENSC_ILi1EEESE_EEENS1_36KernelImplicitTmaWarpSpecializedSm90ELi1EEENSB_IJNSC_ILi128EEENSB_IJNSC_ILi64EEEEEESK_EEENS_6half_tESM_NSA_8TiledMMAINSA_8MMA_AtomIJNSA_4SM904GMMA25MMA_64x64x16_F32F16F16_SSILNSQ_5MajorE1ELSS_1ELNSQ_7ScaleInE1ELST_1EEEEEENSA_6LayoutINSB_IJSE_SE_SE_EEENSB_IJNSC_ILi0EEESY_SY_EEEEENSB_IJNSA_10UnderscoreES11_S11_EEEEENS7_6detail26Sm90ImplicitGemmTileTraitsINSA_13SM90_TMA_LOADENSA_14ComposedLayoutINSA_7SwizzleILi3ELi4ELi3EEENSA_18smem_ptr_flag_bitsILi16EEENSW_INSB_IJNSB_IJSJ_SD_EEENSB_IJNSC_ILi8EEES1D_EEENSB_IJSE_NSC_ILi9EEEEEEEEENSB_IJNSB_IJSE_NSC_ILi4096EEEEEENSB_IJSJ_NSC_ILi512EEEEEENSB_IJSY_NSC_ILi8192EEEEEEEEEEEEEvEENS15_INSA_30SM90_TMA_LOAD_IM2COL_MULTICASTENS17_IS19_S1B_NSW_INSB_IJNSB_IJSJ_SE_EEES1E_S1G_EEENSB_IJNSB_IJSE_SY_EEES1L_NSB_IJSY_S1I_EEEEEEEEEEvEEEENS_8epilogue10collective6detail29Sm90TmaWarpSpecializedAdapterINS23_15DefaultEpilogueISM_NSB_IJlNSB_IJSE_llEEESY_EEES28_NS22_6thread17LinearCombinationISM_Li1EffLNS29_9ScaleType4KindE0ELNS_15FloatRoundStyleE2ESM_EENS_4gemm15EpilogueDefaultEEEEEvvEEEEvNT_6ParamsE --------------------------
	.section	.text._ZN7cutlass13device_kernelINS_4conv6kernel13ConvUniversalINS1_16ConvProblemShapeILNS1_8OperatorE2ELi2EEENS1_10collective14CollectiveConvINS1_46MainloopSm90TmaGmmaWarpSpecializedImplicitGemmILS5_2ELi9ELi2EN4cute5tupleIJNSA_1CILi2EEENSC_ILi1EEESE_EEENS1_36KernelImplicitTmaWarpSpecializedSm90ELi1EEENSB_IJNSC_ILi128EEENSB_IJNSC_ILi64EEEEEESK_EEENS_6half_tESM_NSA_8TiledMMAINSA_8MMA_AtomIJNSA_4SM904GMMA25MMA_64x64x16_F32F16F16_SSILNSQ_5MajorE1ELSS_1ELNSQ_7ScaleInE1ELST_1EEEEEENSA_6LayoutINSB_IJSE_SE_SE_EEENSB_IJNSC_ILi0EEESY_SY_EEEEENSB_IJNSA_10UnderscoreES11_S11_EEEEENS7_6detail26Sm90ImplicitGemmTileTraitsINSA_13SM90_TMA_LOADENSA_14ComposedLayoutINSA_7SwizzleILi3ELi4ELi3EEENSA_18smem_ptr_flag_bitsILi16EEENSW_INSB_IJNSB_IJSJ_SD_EEENSB_IJNSC_ILi8EEES1D_EEENSB_IJSE_NSC_ILi9EEEEEEEEENSB_IJNSB_IJSE_NSC_ILi4096EEEEEENSB_IJSJ_NSC_ILi512EEEEEENSB_IJSY_NSC_ILi8192EEEEEEEEEEEEEvEENS15_INSA_30SM90_TMA_LOAD_IM2COL_MULTICASTENS17_IS19_S1B_NSW_INSB_IJNSB_IJSJ_SE_EEES1E_S1G_EEENSB_IJNSB_IJSE_SY_EEES1L_NSB_IJSY_S1I_EEEEEEEEEEvEEEENS_8epilogue10collective6detail29Sm90TmaWarpSpecializedAdapterINS23_15DefaultEpilogueISM_NSB_IJlNSB_IJSE_llEEESY_EEES28_NS22_6thread17LinearCombinationISM_Li1EffLNS29_9ScaleType4KindE0ELNS_15FloatRoundStyleE2ESM_EENS_4gemm15EpilogueDefaultEEEEEvvEEEEvNT_6ParamsE,"ax",@progbits
	.align	128
.text._ZN7cutlass13device_kernelINS_4conv6kernel13ConvUniversalINS1_16ConvProblemShapeILNS1_8OperatorE2ELi2EEENS1_10collective14CollectiveConvINS1_46MainloopSm90TmaGmmaWarpSpecializedImplicitGemmILS5_2ELi9ELi2EN4cute5tupleIJNSA_1CILi2EEENSC_ILi1EEESE_EEENS1_36KernelImplicitTmaWarpSpecializedSm90ELi1EEENSB_IJNSC_ILi128EEENSB_IJNSC_ILi64EEEEEESK_EEENS_6half_tESM_NSA_8TiledMMAINSA_8MMA_AtomIJNSA_4SM904GMMA25MMA_64x64x16_F32F16F16_SSILNSQ_5MajorE1ELSS_1ELNSQ_7ScaleInE1ELST_1EEEEEENSA_6LayoutINSB_IJSE_SE_SE_EEENSB_IJNSC_ILi0EEESY_SY_EEEEENSB_IJNSA_10UnderscoreES11_S11_EEEEENS7_6detail26Sm90ImplicitGemmTileTraitsINSA_13SM90_TMA_LOADENSA_14ComposedLayoutINSA_7SwizzleILi3ELi4ELi3EEENSA_18smem_ptr_flag_bitsILi16EEENSW_INSB_IJNSB_IJSJ_SD_EEENSB_IJNSC_ILi8EEES1D_EEENSB_IJSE_NSC_ILi9EEEEEEEEENSB_IJNSB_IJSE_NSC_ILi4096EEEEEENSB_IJSJ_NSC_ILi512EEEEEENSB_IJSY_NSC_ILi8192EEEEEEEEEEEEEvEENS15_INSA_30SM90_TMA_LOAD_IM2COL_MULTICASTENS17_IS19_S1B_NSW_INSB_IJNSB_IJSJ_SE_EEES1E_S1G_EEENSB_IJNSB_IJSE_SY_EEES1L_NSB_IJSY_S1I_EEEEEEEEEEvEEEENS_8epilogue10collective6detail29Sm90TmaWarpSpecializedAdapterINS23_15DefaultEpilogueISM_NSB_IJlNSB_IJSE_llEEESY_EEES28_NS22_6thread17LinearCombinationISM_Li1EffLNS29_9ScaleType4KindE0ELNS_15FloatRoundStyleE2ESM_EENS_4gemm15EpilogueDefaultEEEEEvvEEEEvNT_6ParamsE:
        .type           _ZN7cutlass13device_kernelINS_4conv6kernel13ConvUniversalINS1_16ConvProblemShapeILNS1_8OperatorE2ELi2EEENS1_10collective14CollectiveConvINS1_46MainloopSm90TmaGmmaWarpSpecializedImplicitGemmILS5_2ELi9ELi2EN4cute5tupleIJNSA_1CILi2EEENSC_ILi1EEESE_EEENS1_36KernelImplicitTmaWarpSpecializedSm90ELi1EEENSB_IJNSC_ILi128EEENSB_IJNSC_ILi64EEEEEESK_EEENS_6half_tESM_NSA_8TiledMMAINSA_8MMA_AtomIJNSA_4SM904GMMA25MMA_64x64x16_F32F16F16_SSILNSQ_5MajorE1ELSS_1ELNSQ_7ScaleInE1ELST_1EEEEEENSA_6LayoutINSB_IJSE_SE_SE_EEENSB_IJNSC_ILi0EEESY_SY_EEEEENSB_IJNSA_10UnderscoreES11_S11_EEEEENS7_6detail26Sm90ImplicitGemmTileTraitsINSA_13SM90_TMA_LOADENSA_14ComposedLayoutINSA_7SwizzleILi3ELi4ELi3EEENSA_18smem_ptr_flag_bitsILi16EEENSW_INSB_IJNSB_IJSJ_SD_EEENSB_IJNSC_ILi8EEES1D_EEENSB_IJSE_NSC_ILi9EEEEEEEEENSB_IJNSB_IJSE_NSC_ILi4096EEEEEENSB_IJSJ_NSC_ILi512EEEEEENSB_IJSY_NSC_ILi8192EEEEEEEEEEEEEvEENS15_INSA_30SM90_TMA_LOAD_IM2COL_MULTICASTENS17_IS19_S1B_NSW_INSB_IJNSB_IJSJ_SE_EEES1E_S1G_EEENSB_IJNSB_IJSE_SY_EEES1L_NSB_IJSY_S1I_EEEEEEEEEEvEEEENS_8epilogue10collective6detail29Sm90TmaWarpSpecializedAdapterINS23_15DefaultEpilogueISM_NSB_IJlNSB_IJSE_llEEESY_EEES28_NS22_6thread17LinearCombinationISM_Li1EffLNS29_9ScaleType4KindE0ELNS_15FloatRoundStyleE2ESM_EENS_4gemm15EpilogueDefaultEEEEEvvEEEEvNT_6ParamsE,@function
        .size           _ZN7cutlass13device_kernelINS_4conv6kernel13ConvUniversalINS1_16ConvProblemShapeILNS1_8OperatorE2ELi2EEENS1_10collective14CollectiveConvINS1_46MainloopSm90TmaGmmaWarpSpecializedImplicitGemmILS5_2ELi9ELi2EN4cute5tupleIJNSA_1CILi2EEENSC_ILi1EEESE_EEENS1_36KernelImplicitTmaWarpSpecializedSm90ELi1EEENSB_IJNSC_ILi128EEENSB_IJNSC_ILi64EEEEEESK_EEENS_6half_tESM_NSA_8TiledMMAINSA_8MMA_AtomIJNSA_4SM904GMMA25MMA_64x64x16_F32F16F16_SSILNSQ_5MajorE1ELSS_1ELNSQ_7ScaleInE1ELST_1EEEEEENSA_6LayoutINSB_IJSE_SE_SE_EEENSB_IJNSC_ILi0EEESY_SY_EEEEENSB_IJNSA_10UnderscoreES11_S11_EEEEENS7_6detail26Sm90ImplicitGemmTileTraitsINSA_13SM90_TMA_LOADENSA_14ComposedLayoutINSA_7SwizzleILi3ELi4ELi3EEENSA_18smem_ptr_flag_bitsILi16EEENSW_INSB_IJNSB_IJSJ_SD_EEENSB_IJNSC_ILi8EEES1D_EEENSB_IJSE_NSC_ILi9EEEEEEEEENSB_IJNSB_IJSE_NSC_ILi4096EEEEEENSB_IJSJ_NSC_ILi512EEEEEENSB_IJSY_NSC_ILi8192EEEEEEEEEEEEEvEENS15_INSA_30SM90_TMA_LOAD_IM2COL_MULTICASTENS17_IS19_S1B_NSW_INSB_IJNSB_IJSJ_SE_EEES1E_S1G_EEENSB_IJNSB_IJSE_SY_EEES1L_NSB_IJSY_S1I_EEEEEEEEEEvEEEENS_8epilogue10collective6detail29Sm90TmaWarpSpecializedAdapterINS23_15DefaultEpilogueISM_NSB_IJlNSB_IJSE_llEEESY_EEES28_NS22_6thread17LinearCombinationISM_Li1EffLNS29_9ScaleType4KindE0ELNS_15FloatRoundStyleE2ESM_EENS_4gemm15EpilogueDefaultEEEEEvvEEEEvNT_6ParamsE,(.L_x_167 - _ZN7cutlass13device_kernelINS_4conv6kernel13ConvUniversalINS1_16ConvProblemShapeILNS1_8OperatorE2ELi2EEENS1_10collective14CollectiveConvINS1_46MainloopSm90TmaGmmaWarpSpecializedImplicitGemmILS5_2ELi9ELi2EN4cute5tupleIJNSA_1CILi2EEENSC_ILi1EEESE_EEENS1_36KernelImplicitTmaWarpSpecializedSm90ELi1EEENSB_IJNSC_ILi128EEENSB_IJNSC_ILi64EEEEEESK_EEENS_6half_tESM_NSA_8TiledMMAINSA_8MMA_AtomIJNSA_4SM904GMMA25MMA_64x64x16_F32F16F16_SSILNSQ_5MajorE1ELSS_1ELNSQ_7ScaleInE1ELST_1EEEEEENSA_6LayoutINSB_IJSE_SE_SE_EEENSB_IJNSC_ILi0EEESY_SY_EEEEENSB_IJNSA_10UnderscoreES11_S11_EEEEENS7_6detail26Sm90ImplicitGemmTileTraitsINSA_13SM90_TMA_LOADENSA_14ComposedLayoutINSA_7SwizzleILi3ELi4ELi3EEENSA_18smem_ptr_flag_bitsILi16EEENSW_INSB_IJNSB_IJSJ_SD_EEENSB_IJNSC_ILi8EEES1D_EEENSB_IJSE_NSC_ILi9EEEEEEEEENSB_IJNSB_IJSE_NSC_ILi4096EEEEEENSB_IJSJ_NSC_ILi512EEEEEENSB_IJSY_NSC_ILi8192EEEEEEEEEEEEEvEENS15_INSA_30SM90_TMA_LOAD_IM2COL_MULTICASTENS17_IS19_S1B_NSW_INSB_IJNSB_IJSJ_SE_EEES1E_S1G_EEENSB_IJNSB_IJSE_SY_EEES1L_NSB_IJSY_S1I_EEEEEEEEEEvEEEENS_8epilogue10collective6detail29Sm90TmaWarpSpecializedAdapterINS23_15DefaultEpilogueISM_NSB_IJlNSB_IJSE_llEEESY_EEES28_NS22_6thread17LinearCombinationISM_Li1EffLNS29_9ScaleType4KindE0ELNS_15FloatRoundStyleE2ESM_EENS_4gemm15EpilogueDefaultEEEEEvvEEEEvNT_6ParamsE)
        .other          _ZN7cutlass13device_kernelINS_4conv6kernel13ConvUniversalINS1_16ConvProblemShapeILNS1_8OperatorE2ELi2EEENS1_10collective14CollectiveConvINS1_46MainloopSm90TmaGmmaWarpSpecializedImplicitGemmILS5_2ELi9ELi2EN4cute5tupleIJNSA_1CILi2EEENSC_ILi1EEESE_EEENS1_36KernelImplicitTmaWarpSpecializedSm90ELi1EEENSB_IJNSC_ILi128EEENSB_IJNSC_ILi64EEEEEESK_EEENS_6half_tESM_NSA_8TiledMMAINSA_8MMA_AtomIJNSA_4SM904GMMA25MMA_64x64x16_F32F16F16_SSILNSQ_5MajorE1ELSS_1ELNSQ_7ScaleInE1ELST_1EEEEEENSA_6LayoutINSB_IJSE_SE_SE_EEENSB_IJNSC_ILi0EEESY_SY_EEEEENSB_IJNSA_10UnderscoreES11_S11_EEEEENS7_6detail26Sm90ImplicitGemmTileTraitsINSA_13SM90_TMA_LOADENSA_14ComposedLayoutINSA_7SwizzleILi3ELi4ELi3EEENSA_18smem_ptr_flag_bitsILi16EEENSW_INSB_IJNSB_IJSJ_SD_EEENSB_IJNSC_ILi8EEES1D_EEENSB_IJSE_NSC_ILi9EEEEEEEEENSB_IJNSB_IJSE_NSC_ILi4096EEEEEENSB_IJSJ_NSC_ILi512EEEEEENSB_IJSY_NSC_ILi8192EEEEEEEEEEEEEvEENS15_INSA_30SM90_TMA_LOAD_IM2COL_MULTICASTENS17_IS19_S1B_NSW_INSB_IJNSB_IJSJ_SE_EEES1E_S1G_EEENSB_IJNSB_IJSE_SY_EEES1L_NSB_IJSY_S1I_EEEEEEEEEEvEEEENS_8epilogue10collective6detail29Sm90TmaWarpSpecializedAdapterINS23_15DefaultEpilogueISM_NSB_IJlNSB_IJSE_llEEESY_EEES28_NS22_6thread17LinearCombinationISM_Li1EffLNS29_9ScaleType4KindE0ELNS_15FloatRoundStyleE2ESM_EENS_4gemm15EpilogueDefaultEEEEEvvEEEEvNT_6ParamsE,@"STO_CUDA_ENTRY STV_DEFAULT"
_ZN7cutlass13device_kernelINS_4conv6kernel13ConvUniversalINS1_16ConvProblemShapeILNS1_8OperatorE2ELi2EEENS1_10collective14CollectiveConvINS1_46MainloopSm90TmaGmmaWarpSpecializedImplicitGemmILS5_2ELi9ELi2EN4cute5tupleIJNSA_1CILi2EEENSC_ILi1EEESE_EEENS1_36KernelImplicitTmaWarpSpecializedSm90ELi1EEENSB_IJNSC_ILi128EEENSB_IJNSC_ILi64EEEEEESK_EEENS_6half_tESM_NSA_8TiledMMAINSA_8MMA_AtomIJNSA_4SM904GMMA25MMA_64x64x16_F32F16F16_SSILNSQ_5MajorE1ELSS_1ELNSQ_7ScaleInE1ELST_1EEEEEENSA_6LayoutINSB_IJSE_SE_SE_EEENSB_IJNSC_ILi0EEESY_SY_EEEEENSB_IJNSA_10UnderscoreES11_S11_EEEEENS7_6detail26Sm90ImplicitGemmTileTraitsINSA_13SM90_TMA_LOADENSA_14ComposedLayoutINSA_7SwizzleILi3ELi4ELi3EEENSA_18smem_ptr_flag_bitsILi16EEENSW_INSB_IJNSB_IJSJ_SD_EEENSB_IJNSC_ILi8EEES1D_EEENSB_IJSE_NSC_ILi9EEEEEEEEENSB_IJNSB_IJSE_NSC_ILi4096EEEEEENSB_IJSJ_NSC_ILi512EEEEEENSB_IJSY_NSC_ILi8192EEEEEEEEEEEEEvEENS15_INSA_30SM90_TMA_LOAD_IM2COL_MULTICASTENS17_IS19_S1B_NSW_INSB_IJNSB_IJSJ_SE_EEES1E_S1G_EEENSB_IJNSB_IJSE_SY_EEES1L_NSB_IJSY_S1I_EEEEEEEEEEvEEEENS_8epilogue10collective6detail29Sm90TmaWarpSpecializedAdapterINS23_15DefaultEpilogueISM_NSB_IJlNSB_IJSE_llEEESY_EEES28_NS22_6thread17LinearCombinationISM_Li1EffLNS29_9ScaleType4KindE0ELNS_15FloatRoundStyleE2ESM_EENS_4gemm15EpilogueDefaultEEEEEvvEEEEvNT_6ParamsE:
[----:B------:R-:W-:Y:S01]  /*0000*/  LDC R1, c[0x0][0x28] ;  /* 0x00000a00ff017b82 */ /* 0x000fe20000000800 */
[----:B------:R-:W0:Y:S01]  /*0010*/  S2R R11, SR_TID.X ;  /* 0x00000000000b7919 */ /* 0x000e220000002100 */
[----:B------:R-:W-:Y:S01]  /*0020*/  ELECT P0, URZ, PT ;  /* 0x00000000003f782f */ /* 0x000fe20003800000 */
[----:B------:R-:W-:Y:S01]  /*0030*/  BSSY B0, `(.L_x_0) ;  /* 0x0000010000007945 */ /* 0x000fe20003800000 */
[----:B------:R-:W1:Y:S01]  /*0040*/  S2R R12, SR_CTAID.X ;  /* 0x00000000000c7919 */ /* 0x000e620000002500 */
[--C-:B0-----:R-:W-:Y:S02]  /*0050*/  SHF.R.U32.HI R0, RZ, 0x5, R11.reuse ;  /* 0x00000005ff007819 */ /* 0x101fe4000001160b */
[----:B------:R-:W-:-:S03]  /*0060*/  SHF.R.U32.HI R2, RZ, 0x7, R11 ;  /* 0x00000007ff027819 */ /* 0x000fc6000001160b */
[----:B------:R-:W0:Y:S04]  /*0070*/  SHFL.IDX PT, R3, R0, RZ, 0x1f ;  /* 0x00001fff00037589 */ /* 0x000e2800000e0000 */
[----:B------:R2:W3:Y:S01]  /*0080*/  SHFL.IDX PT, R9, R2, RZ, 0x1f ;  /* 0x00001fff02097589 */ /* 0x0004e200000e0000 */
[----:B0-----:R-:W-:-:S13]  /*0090*/  ISETP.NE.OR P0, PT, R3, RZ, !P0 ;  /* 0x000000ff0300720c */ /* 0x001fda0004705670 */
[----:B-123--:R-:W-:Y:S05]  /*00a0*/  @P0 BRA `(.L_x_1) ;  /* 0x0000000000200947 */ /* 0x00efea0003800000 */
[----:B------:R-:W-:Y:S02]  /*00b0*/  ULDC.64 UR4, c[0x0][0x198] ;  /* 0x0000660000047ab9 */ /* 0x000fe40000000a00 */
[----:B------:R-:W-:Y:S02]  /*00c0*/  UIADD3 UR6, UP0, UR4, 0xf0, URZ ;  /* 0x000000f004067890 */ /* 0x000fe4000ff1e03f */
[----:B------:R-:W-:Y:S02]  /*00d0*/  UIADD3 UR4, UP1, UR4, 0x1f0, URZ ;  /* 0x000001f004047890 */ /* 0x000fe4000ff3e03f */
[----:B------:R-:W-:Y:S02]  /*00e0*/  UIADD3.X UR7, URZ, UR5, URZ, UP0, !UPT ;  /* 0x000000053f077290 */ /* 0x000fe400087fe43f */
[----:B------:R-:W-:-:S07]  /*00f0*/  UIADD3.X UR5, URZ, UR5, URZ, UP1, !UPT ;  /* 0x000000053f057290 */ /* 0x000fce0008ffe43f */
[----:B------:R0:W-:Y:S02]  /*0100*/  UTMACCTL.PF [UR6] ;  /* 0x00000000060079b9 */ /* 0x0001e40008040000 */
[----:B------:R0:W-:Y:S02]  /*0110*/  UTMACCTL.PF [UR4] ;  /* 0x00000000040079b9 */ /* 0x0001e40008040000 */
[----:B0-----:R-:W-:Y:S01]  /*0120*/  NOP ;  /* 0x0000000000007918 */ /* 0x001fe20000000000 */
.L_x_1:
[----:B------:R-:W-:Y:S05]  /*0130*/  BSYNC B0 ;  /* 0x0000000000007941 */ /* 0x000fea0003800000 */
.L_x_0:
[----:B------:R-:W0:Y:S01]  /*0140*/  SHFL.IDX PT, R0, R0, RZ, 0x1f ;  /* 0x00001fff00007589 */ /* 0x000e2200000e0000 */
[----:B------:R-:W-:Y:S02]  /*0150*/  SHF.R.S32.HI R2, RZ, 0x1f, R11 ;  /* 0x0000001fff027819 */ /* 0x000fe4000001140b */
[----:B------:R-:W-:Y:S01]  /*0160*/  I2FP.F32.U32 R6, R12 ;  /* 0x0000000c00067245 */ /* 0x000fe20000201000 */
[----:B------:R-:W1:Y:S01]  /*0170*/  S2R R14, SR_CTAID.Y ;  /* 0x00000000000e7919 */ /* 0x000e620000002600 */
[----:B------:R-:W-:-:S04]  /*0180*/  LEA.HI R2, R2, R11, RZ, 0x7 ;  /* 0x0000000b02027211 */ /* 0x000fc800078f38ff */
[----:B------:R-:W-:-:S05]  /*0190*/  LOP3.LUT R2, R2, 0xffffff80, RZ, 0xc0, !PT ;  /* 0xffffff8002027812 */ /* 0x000fca00078ec0ff */
[----:B------:R-:W-:-:S05]  /*01a0*/  IMAD.IADD R13, R11, 0x1, -R2 ;  /* 0x000000010b0d7824 */ /* 0x000fca00078e0a02 */
[----:B------:R-:W-:-:S04]  /*01b0*/  SHF.R.S32.HI R2, RZ, 0x1f, R13 ;  /* 0x0000001fff027819 */ /* 0x000fc8000001140d */
[----:B------:R-:W-:Y:S02]  /*01c0*/  LEA.HI R2, R2, R13, RZ, 0x3 ;  /* 0x0000000d02027211 */ /* 0x000fe400078f18ff */
[----:B0-----:R-:W-:Y:S02]  /*01d0*/  ISETP.NE.AND P0, PT, R0, RZ, PT ;  /* 0x000000ff0000720c */ /* 0x001fe40003f05270 */
[--C-:B------:R-:W-:Y:S02]  /*01e0*/  SHF.R.S32.HI R4, RZ, 0x3, R2.reuse ;  /* 0x00000003ff047819 */ /* 0x100fe40000011402 */
[----:B------:R-:W-:Y:S02]  /*01f0*/  SHF.R.S32.HI R5, RZ, 0x1f, R2 ;  /* 0x0000001fff057819 */ /* 0x000fe40000011402 */
[----:B------:R-:W-:-:S07]  /*0200*/  SHF.R.S32.HI R7, RZ, 0x1f, R0 ;  /* 0x0000001fff077819 */ /* 0x000fce0000011400 */
[----:B-1----:R-:W-:Y:S05]  /*0210*/  @P0 BRA `(.L_x_2) ;  /* 0x00000000008c0947 */ /* 0x002fea0003800000 */
[----:B------:R-:W-:Y:S01]  /*0220*/  ELECT P0, URZ, PT ;  /* 0x00000000003f782f */ /* 0x000fe20003800000 */
[----:B------:R-:W-:-:S12]  /*0230*/  BSSY B0, `(.L_x_2) ;  /* 0x0000021000007945 */ /* 0x000fd80003800000 */
[----:B------:R-:W-:Y:S05]  /*0240*/  @!P0 BRA `(.L_x_3) ;  /* 0x00000000007c8947 */ /* 0x000fea0003800000 */
[----:B------:R-:W0:Y:S01]  /*0250*/  S2UR UR8, SR_CgaCtaId ;  /* 0x00000000000879c3 */ /* 0x000e220000008800 */
[----:B------:R-:W-:Y:S01]  /*0260*/  UMOV UR4, 0x400 ;  /* 0x0000040000047882 */ /* 0x000fe20000000000 */
[----:B------:R-:W-:Y:S01]  /*0270*/  UMOV UR5, 0x1 ;  /* 0x0000000100057882 */ /* 0x000fe20000000000 */
[----:B------:R-:W-:Y:S02]  /*0280*/  UMOV UR6, 0x2 ;  /* 0x0000000200067882 */ /* 0x000fe40000000000 */
[----:B------:R-:W-:-:S04]  /*0290*/  UIADD3 UR6, -UR6, 0x100000, URZ ;  /* 0x0010000006067890 */ /* 0x000fc8000fffe13f */
[----:B------:R-:W-:Y:S02]  /*02a0*/  USHF.L.U32 UR7, UR6, 0xb, URZ ;  /* 0x0000000b06077899 */ /* 0x000fe4000800063f */
[----:B------:R-:W-:Y:S02]  /*02b0*/  USHF.L.U32 UR6, UR6, 0x1, URZ ;  /* 0x0000000106067899 */ /* 0x000fe4000800063f */
[----:B0-----:R-:W-:Y:S02]  /*02c0*/  ULEA UR8, UR8, UR4, 0x18 ;  /* 0x0000000408087291 */ /* 0x001fe4000f8ec03f */
[----:B------:R-:W-:-:S04]  /*02d0*/  UIADD3 UR4, -UR5, 0x100000, URZ ;  /* 0x0010000005047890 */ /* 0x000fc8000fffe13f */
[----:B------:R-:W-:Y:S02]  /*02e0*/  USHF.L.U32 UR5, UR4, 0xb, URZ ;  /* 0x0000000b04057899 */ /* 0x000fe4000800063f */
[----:B------:R-:W-:Y:S01]  /*02f0*/  USHF.L.U32 UR4, UR4, 0x1, URZ ;  /* 0x0000000104047899 */ /* 0x000fe2000800063f */
[----:B------:R-:W0:Y:S11]  /*0300*/  FENCE.VIEW.ASYNC.S ;  /* 0x00000000000073c6 */ /* 0x000e360000000000 */
[----:B0-----:R0:W1:Y:S01]  /*0310*/  SYNCS.EXCH.64 URZ, [UR8+0x36000], UR4 ;  /* 0x03600004083f75b2 */ /* 0x0010620008000100 */
[----:B------:R0:W2:Y:S01]  /*0320*/  SYNCS.EXCH.64 URZ, [UR8+0x36048], UR6 ;  /* 0x03604806083f75b2 */ /* 0x0000a20008000100 */
[----:B------:R0:W3:Y:S01]  /*0330*/  SYNCS.EXCH.64 URZ, [UR8+0x36008], UR4 ;  /* 0x03600804083f75b2 */ /* 0x0000e20008000100 */
[----:B------:R0:W4:Y:S01]  /*0340*/  SYNCS.EXCH.64 URZ, [UR8+0x36050], UR6 ;  /* 0x03605006083f75b2 */ /* 0x0001220008000100 */
[----:B------:R0:W0:Y:S01]  /*0350*/  SYNCS.EXCH.64 URZ, [UR8+0x36010], UR4 ;  /* 0x03601004083f75b2 */ /* 0x0000220008000100 */
        /* <DEDUP_REMOVED lines=13> */
[----:B------:R-:W-:Y:S01]  /*0430*/  NOP ;  /* 0x0000000000007918 */ /* 0x000fe20000000000 */
.L_x_3:
[----:B0-----:R-:W-:Y:S05]  /*0440*/  BSYNC B0 ;  /* 0x0000000000007941 */ /* 0x001fea0003800000 */
.L_x_2:
[----:B------:R-:W-:Y:S01]  /*0450*/  ULDC UR4, c[0x0][0x150] ;  /* 0x0000540000047ab9 */ /* 0x000fe20000000800 */
[----:B------:R-:W-:Y:S01]  /*0460*/  LEA.HI R5, R5, R4, RZ, 0x2 ;  /* 0x0000000405057211 */ /* 0x000fe200078f10ff */
[----:B------:R-:W-:Y:S01]  /*0470*/  FMUL R6, R6, UR4 ;  /* 0x0000000406067c20 */ /* 0x000fe20008400000 */
[----:B------:R-:W-:Y:S01]  /*0480*/  LEA.HI R7, R7, R0, RZ, 0x2 ;  /* 0x0000000007077211 */ /* 0x000fe200078f10ff */
[----:B------:R-:W-:Y:S01]  /*0490*/  ULDC UR4, c[0x0][0x154] ;  /* 0x0000550000047ab9 */ /* 0x000fe20000000800 */
[----:B------:R-:W-:Y:S01]  /*04a0*/  LOP3.LUT R5, R5, 0xfffffffc, RZ, 0xc0, !PT ;  /* 0xfffffffc05057812 */ /* 0x000fe200078ec0ff */
[----:B------:R-:W0:Y:S01]  /*04b0*/  LDC R10, c[0x0][0x140] ;  /* 0x00005000ff0a7b82 */ /* 0x000e220000000800 */
[----:B------:R-:W-:Y:S01]  /*04c0*/  LOP3.LUT R7, R7, 0x3ffffffc, RZ, 0xc0, !PT ;  /* 0x3ffffffc07077812 */ /* 0x000fe200078ec0ff */
[----:B------:R-:W5:Y:S01]  /*04d0*/  F2I.U32.TRUNC.NTZ R6, R6 ;  /* 0x0000000600067305 */ /* 0x000f62000020f000 */
[----:B------:R-:W-:Y:S01]  /*04e0*/  I2FP.F32.U32 R2, R14 ;  /* 0x0000000e00027245 */ /* 0x000fe20000201000 */
[----:B------:R-:W-:Y:S01]  /*04f0*/  IMAD.IADD R5, R4, 0x1, -R5 ;  /* 0x0000000104057824 */ /* 0x000fe200078e0a05 */
[----:B------:R-:W-:Y:S01]  /*0500*/  LOP3.LUT P0, RZ, R13, 0x7, RZ, 0xc0, !PT ;  /* 0x000000070dff7812 */ /* 0x000fe2000780c0ff */
[----:B------:R-:W-:Y:S01]  /*0510*/  IMAD.IADD R0, R0, 0x1, -R7 ;  /* 0x0000000100007824 */ /* 0x000fe200078e0a07 */
[----:B------:R-:W-:Y:S01]  /*0520*/  ISETP.NE.AND P3, PT, R9, 0x1, PT ;  /* 0x000000010900780c */ /* 0x000fe20003f65270 */
[----:B------:R-:W-:Y:S01]  /*0530*/  FMUL R8, R2, UR4 ;  /* 0x0000000402087c20 */ /* 0x000fe20008400000 */
[----:B------:R-:W-:Y:S01]  /*0540*/  ULDC UR4, c[0x0][0x144] ;  /* 0x0000510000047ab9 */ /* 0x000fe20000000800 */
[----:B------:R-:W-:Y:S01]  /*0550*/  IMAD R5, R0, 0x4, R5 ;  /* 0x0000000400057824 */ /* 0x000fe200078e0205 */
[----:B------:R-:W-:Y:S01]  /*0560*/  NOP ;  /* 0x0000000000007918 */ /* 0x000fe20000000000 */
[----:B------:R-:W-:-:S02]  /*0570*/  NOP ;  /* 0x0000000000007918 */ /* 0x000fc40000000000 */
[----:B------:R-:W1:Y:S01]  /*0580*/  F2I.U32.TRUNC.NTZ R8, R8 ;  /* 0x0000000800087305 */ /* 0x000e62000020f000 */
[C---:B------:R-:W-:Y:S01]  /*0590*/  LEA.HI R0, R5.reuse, R5, RZ, 0x1 ;  /* 0x0000000505007211 */ /* 0x040fe200078f08ff */
[C---:B------:R-:W-:Y:S02]  /*05a0*/  IMAD.SHL.U32 R2, R5.reuse, 0x4, RZ ;  /* 0x0000000405027824 */ /* 0x040fe400078e00ff */
[----:B-----5:R-:W-:Y:S01]  /*05b0*/  IMAD.MOV R7, RZ, RZ, -R6 ;  /* 0x000000ffff077224 */ /* 0x020fe200078e0a06 */
[----:B------:R-:W-:Y:S02]  /*05c0*/  LOP3.LUT R0, R0, 0xfffffffe, RZ, 0xc0, !PT ;  /* 0xfffffffe00007812 */ /* 0x000fe400078ec0ff */
[----:B------:R-:W-:Y:S01]  /*05d0*/  LOP3.LUT R2, R5, 0xc, R2, 0x78, !PT ;  /* 0x0000000c05027812 */ /* 0x000fe200078e7802 */
[----:B------:R-:W-:Y:S01]  /*05e0*/  IMAD R7, R7, UR4, R12 ;  /* 0x0000000407077c24 */ /* 0x000fe2000f8e020c */
[----:B------:R-:W-:Y:S01]  /*05f0*/  ULDC UR4, c[0x0][0x148] ;  /* 0x0000520000047ab9 */ /* 0x000fe20000000800 */
[----:B------:R-:W-:Y:S01]  /*0600*/  IMAD.IADD R0, R5, 0x1, -R0 ;  /* 0x0000000105007824 */ /* 0x000fe200078e0a00 */
[----:B0-----:R-:W-:-:S02]  /*0610*/  ISETP.EQ.U32.AND P1, PT, R10, 0x1, PT ;  /* 0x000000010a00780c */ /* 0x001fc40003f22070 */
[----:B------:R-:W-:Y:S02]  /*0620*/  ISETP.LT.U32.AND P0, PT, R2, 0x2, !P0 ;  /* 0x000000020200780c */ /* 0x000fe40004701070 */
[----:B------:R-:W-:Y:S01]  /*0630*/  ISETP.NE.AND P4, PT, R0, R7, PT ;  /* 0x000000070000720c */ /* 0x000fe20003f85270 */
[----:B-1----:R-:W-:Y:S01]  /*0640*/  IMAD.MOV R5, RZ, RZ, -R8 ;  /* 0x000000ffff057224 */ /* 0x002fe200078e0a08 */
[----:B------:R-:W-:-:S03]  /*0650*/  SHF.R.S32.HI R0, RZ, 0x1f, R3 ;  /* 0x0000001fff007819 */ /* 0x000fc60000011403 */
[----:B------:R-:W-:Y:S01]  /*0660*/  IMAD R5, R5, UR4, R14 ;  /* 0x0000000405057c24 */ /* 0x000fe2000f8e020e */
[----:B------:R-:W-:-:S04]  /*0670*/  LEA.HI R0, R0, R3, RZ, 0x2 ;  /* 0x0000000300007211 */ /* 0x000fc800078f10ff */
[----:B------:R-:W-:-:S03]  /*0680*/  LOP3.LUT R0, R0, 0xfffffffc, RZ, 0xc0, !PT ;  /* 0xfffffffc00007812 */ /* 0x000fc600078ec0ff */
[----:B------:R-:W-:Y:S02]  /*0690*/  @P4 LEA.HI R4, R2, R2, RZ, 0x1 ;  /* 0x0000000202044211 */ /* 0x000fe400078f08ff */
[----:B------:R-:W-:Y:S02]  /*06a0*/  IMAD.IADD R8, R3, 0x1, -R0 ;  /* 0x0000000103087824 */ /* 0x000fe400078e0a00 */
[----:B------:R-:W-:-:S03]  /*06b0*/  @P4 SHF.R.S32.HI R4, RZ, 0x1, R4 ;  /* 0x00000001ff044819 */ /* 0x000fc60000011404 */
[----:B------:R-:W-:Y:S02]  /*06c0*/  LOP3.LUT P2, RZ, R9, R8, RZ, 0xfc, !PT ;  /* 0x0000000809ff7212 */ /* 0x000fe4000784fcff */
[----:B------:R-:W-:Y:S01]  /*06d0*/  @P4 ISETP.NE.AND P5, PT, R4, R5, PT ;  /* 0x000000050400420c */ /* 0x000fe20003fa5270 */
[----:B------:R-:W-:Y:S01]  /*06e0*/  IMAD.MOV.U32 R4, RZ, RZ, 0x1 ;  /* 0x00000001ff047424 */ /* 0x000fe200078e00ff */
[----:B------:R-:W-:Y:S02]  /*06f0*/  SEL R3, RZ, 0x1, P2 ;  /* 0x00000001ff037807 */ /* 0x000fe40001000000 */
[----:B------:R-:W-:Y:S02]  /*0700*/  SEL R5, RZ, 0x1, !P0 ;  /* 0x00000001ff057807 */ /* 0x000fe40004000000 */
[----:B------:R-:W-:Y:S02]  /*0710*/  @P4 SEL R4, RZ, 0x1, P5 ;  /* 0x00000001ff044807 */ /* 0x000fe40002800000 */
[----:B------:R-:W-:-:S02]  /*0720*/  SEL R3, R3, 0x2, P3 ;  /* 0x0000000203037807 */ /* 0x000fc40001800000 */
[----:B------:R-:W-:Y:S01]  /*0730*/  LOP3.LUT R4, R4, R5, RZ, 0xc0, !PT ;  /* 0x0000000504047212 */ /* 0x000fe200078ec0ff */
[----:B------:R-:W-:Y:S06]  /*0740*/  @!P1 BRA `(.L_x_4) ;  /* 0x0000000000089947 */ /* 0x000fec0003800000 */
[----:B--234-:R-:W-:Y:S01]  /*0750*/  UCGABAR_ARV ;  /* 0x00000000000079c7 */ /* 0x01cfe20008000000 */
[----:B------:R-:W-:Y:S05]  /*0760*/  BRA `(.L_x_5) ;  /* 0x0000000000047947 */ /* 0x000fea0003800000 */
.L_x_4:
[----:B--234-:R-:W-:Y:S01]  /*0770*/  NOP ;  /* 0x0000000000007918 */ /* 0x01cfe20000000000 */
.L_x_5:
[----:B------:R-:W-:Y:S01]  /*0780*/  ULDC.64 UR4, c[0x0][0x598] ;  /* 0x0001660000047ab9 */ /* 0x000fe20000000a00 */
[----:B------:R-:W-:Y:S01]  /*0790*/  ULDC.64 UR12, c[0x0][0x208] ;  /* 0x00008200000c7ab9 */ /* 0x000fe20000000a00 */
[----:B------:R-:W-:-:S04]  /*07a0*/  ISETP.NE.U32.AND P0, PT, RZ, UR4, PT ;  /* 0x00000004ff007c0c */ /* 0x000fc8000bf05070 */
[----:B------:R-:W-:-:S13]  /*07b0*/  ISETP.NE.AND.EX P0, PT, RZ, UR5, PT, P0 ;  /* 0x00000005ff007c0c */ /* 0x000fda000bf05300 */
[----:B------:R-:W-:Y:S05]  /*07c0*/  @!P0 BRA `(.L_x_6) ;  /* 0x00000000001c8947 */ /* 0x000fea0003800000 */
[----:B------:R-:W0:Y:S02]  /*07d0*/  LDC.64 R6, c[0x0][0x598] ;  /* 0x00016600ff067b82 */ /* 0x000e240000000a00 */
[----:B0-----:R-:W2:Y:S02]  /*07e0*/  LDG.E.64 R6, desc[UR12][R6.64] ;  /* 0x0000000c06067981 */ /* 0x001ea4000c1e1b00 */
[----:B--2---:R-:W-:-:S04]  /*07f0*/  ISETP.NE.U32.AND P0, PT, R6, RZ, PT ;  /* 0x000000ff0600720c */ /* 0x004fc80003f05070 */
[----:B------:R-:W-:-:S13]  /*0800*/  ISETP.NE.AND.EX P0, PT, R7, RZ, PT, P0 ;  /* 0x000000ff0700720c */ /* 0x000fda0003f05300 */
[----:B------:R-:W-:Y:S05]  /*0810*/  @!P0 BRA `(.L_x_6) ;  /* 0x0000000000088947 */ /* 0x000fea0003800000 */
[----:B------:R0:W5:Y:S01]  /*0820*/  LD.E R0, desc[UR12][R6.64] ;  /* 0x0000000c06007980 */ /* 0x000162000c101900 */
[----:B------:R-:W-:Y:S05]  /*0830*/  BRA `(.L_x_7) ;  /* 0x0000000000207947 */ /* 0x000fea0003800000 */
.L_x_6:
[----:B------:R-:W-:Y:S02]  /*0840*/  ULDC.64 UR4, c[0x0][0x588] ;  /* 0x0001620000047ab9 */ /* 0x000fe40000000a00 */
[----:B------:R-:W-:-:S04]  /*0850*/  ISETP.NE.U32.AND P0, PT, RZ, UR4, PT ;  /* 0x00000004ff007c0c */ /* 0x000fc8000bf05070 */
[----:B------:R-:W-:-:S13]  /*0860*/  ISETP.NE.AND.EX P0, PT, RZ, UR5, PT, P0 ;  /* 0x00000005ff007c0c */ /* 0x000fda000bf05300 */
[----:B------:R-:W-:Y:S05]  /*0870*/  @!P0 BRA `(.L_x_8) ;  /* 0x00000000000c8947 */ /* 0x000fea0003800000 */
[----:B------:R-:W0:Y:S02]  /*0880*/  LDC.64 R6, c[0x0][0x588] ;  /* 0x00016200ff067b82 */ /* 0x000e240000000a00 */
[----:B0-----:R1:W5:Y:S01]  /*0890*/  LDG.E R0, desc[UR12][R6.64] ;  /* 0x0000000c06007981 */ /* 0x001362000c1e1900 */
[----:B------:R-:W-:Y:S05]  /*08a0*/  BRA `(.L_x_7) ;  /* 0x0000000000047947 */ /* 0x000fea0003800000 */
.L_x_8:
[----:B------:R-:W2:Y:S02]  /*08b0*/  LDC R0, c[0x0][0x580] ;  /* 0x00016000ff007b82 */ /* 0x000ea40000000800 */
.L_x_7:
[----:B------:R-:W-:Y:S02]  /*08c0*/  ULDC.64 UR4, c[0x0][0x5a0] ;  /* 0x0001680000047ab9 */ /* 0x000fe40000000a00 */
[----:B------:R-:W-:-:S04]  /*08d0*/  ISETP.NE.U32.AND P0, PT, RZ, UR4, PT ;  /* 0x00000004ff007c0c */ /* 0x000fc8000bf05070 */
[----:B------:R-:W-:-:S13]  /*08e0*/  ISETP.NE.AND.EX P0, PT, RZ, UR5, PT, P0 ;  /* 0x00000005ff007c0c */ /* 0x000fda000bf05300 */
[----:B------:R-:W-:Y:S05]  /*08f0*/  @!P0 BRA `(.L_x_9) ;  /* 0x00000000001c8947 */ /* 0x000fea0003800000 */
[----:B01----:R-:W0:Y:S02]  /*0900*/  LDC.64 R6, c[0x0][0x5a0] ;  /* 0x00016800ff067b82 */ /* 0x003e240000000a00 */
[----:B0-----:R-:W3:Y:S02]  /*0910*/  LDG.E.64 R6, desc[UR12][R6.64] ;  /* 0x0000000c06067981 */ /* 0x001ee4000c1e1b00 */
[----:B---3--:R-:W-:-:S04]  /*0920*/  ISETP.NE.U32.AND P0, PT, R6, RZ, PT ;  /* 0x000000ff0600720c */ /* 0x008fc80003f05070 */
[----:B------:R-:W-:-:S13]  /*0930*/  ISETP.NE.AND.EX P0, PT, R7, RZ, PT, P0 ;  /* 0x000000ff0700720c */ /* 0x000fda0003f05300 */
[----:B------:R-:W-:Y:S05]  /*0940*/  @!P0 BRA `(.L_x_9) ;  /* 0x0000000000088947 */ /* 0x000fea0003800000 */
[----:B------:R0:W5:Y:S01]  /*0950*/  LD.E R18, desc[UR12][R6.64] ;  /* 0x0000000c06127980 */ /* 0x000162000c101900 */
[----:B------:R-:W-:Y:S05]  /*0960*/  BRA `(.L_x_10) ;  /* 0x0000000000207947 */ /* 0x000fea0003800000 */
.L_x_9:
[----:B------:R-:W-:Y:S02]  /*0970*/  ULDC.64 UR4, c[0x0][0x590] ;  /* 0x0001640000047ab9 */ /* 0x000fe40000000a00 */
[----:B------:R-:W-:-:S04]  /*0980*/  ISETP.NE.U32.AND P0, PT, RZ, UR4, PT ;  /* 0x00000004ff007c0c */ /* 0x000fc8000bf05070 */
[----:B------:R-:W-:-:S13]  /*0990*/  ISETP.NE.AND.EX P0, PT, RZ, UR5, PT, P0 ;  /* 0x00000005ff007c0c */ /* 0x000fda000bf05300 */
[----:B------:R-:W-:Y:S05]  /*09a0*/  @!P0 BRA `(.L_x_11) ;  /* 0x00000000000c8947 */ /* 0x000fea0003800000 */
[----:B------:R-:W3:Y:S02]  /*09b0*/  LDC.64 R18, c[0x0][0x590] ;  /* 0x00016400ff127b82 */ /* 0x000ee40000000a00 */
[----:B---3--:R3:W5:Y:S01]  /*09c0*/  LDG.E R18, desc[UR12][R18.64] ;  /* 0x0000000c12127981 */ /* 0x008762000c1e1900 */
[----:B------:R-:W-:Y:S05]  /*09d0*/  BRA `(.L_x_10) ;  /* 0x0000000000047947 */ /* 0x000fea0003800000 */
.L_x_11:
[----:B------:R-:W4:Y:S02]  /*09e0*/  LDC R18, c[0x0][0x584] ;  /* 0x00016100ff127b82 */ /* 0x000f240000000800 */
.L_x_10:
[----:B------:R-:W1:Y:S01]  /*09f0*/  LDC R5, c[0x0][0x4c0] ;  /* 0x00013000ff057b82 */ /* 0x000e620000000800 */
[----:B------:R-:W-:-:S07]  /*0a00*/  IABS R16, R14 ;  /* 0x0000000e00107213 */ /* 0x000fce0000000000 */
[----:B------:R-:W2:Y:S01]  /*0a10*/  LDC R21, c[0x0][0x4c4] ;  /* 0x00013100ff157b82 */ /* 0x000ea20000000800 */
[----:B-1----:R-:W-:-:S05]  /*0a20*/  VIADD R5, R5, 0x3f ;  /* 0x0000003f05057836 */ /* 0x002fca0000000000 */
[----:B0-----:R-:W-:Y:S02]  /*0a30*/  SHF.R.S32.HI R6, RZ, 0x1f, R5 ;  /* 0x0000001fff067819 */ /* 0x001fe40000011405 */
[----:B--2---:R-:W-:Y:S02]  /*0a40*/  IABS R20, R21 ;  /* 0x0000001500147213 */ /* 0x004fe40000000000 */
[----:B------:R-:W-:-:S04]  /*0a50*/  LEA.HI R6, R6, R5, RZ, 0x6 ;  /* 0x0000000506067211 */ /* 0x000fc800078f30ff */
[----:B------:R-:W-:-:S04]  /*0a60*/  SHF.R.S32.HI R95, RZ, 0x6, R6 ;  /* 0x00000006ff5f7819 */ /* 0x000fc80000011406 */
[-C--:B------:R-:W-:Y:S02]  /*0a70*/  IABS R15, R95.reuse ;  /* 0x0000005f000f7213 */ /* 0x080fe40000000000 */
[----:B---3--:R-:W-:Y:S02]  /*0a80*/  IABS R19, R95 ;  /* 0x0000005f00137213 */ /* 0x008fe40000000000 */
[----:B------:R-:W0:Y:S08]  /*0a90*/  I2F.RP R5, R15 ;  /* 0x0000000f00057306 */ /* 0x000e300000209400 */
[----:B0-----:R-:W0:Y:S02]  /*0aa0*/  MUFU.RCP R5, R5 ;  /* 0x0000000500057308 */ /* 0x001e240000001000 */
[----:B0-----:R-:W-:-:S06]  /*0ab0*/  VIADD R6, R5, 0xffffffe ;  /* 0x0ffffffe05067836 */ /* 0x001fcc0000000000 */
[----:B------:R0:W1:Y:S02]  /*0ac0*/  F2I.FTZ.U32.TRUNC.NTZ R7, R6 ;  /* 0x0000000600077305 */ /* 0x000064000021f000 */
[----:B0-----:R-:W-:Y:S02]  /*0ad0*/  IMAD.MOV.U32 R6, RZ, RZ, RZ ;  /* 0x000000ffff067224 */ /* 0x001fe400078e00ff */
[----:B-1----:R-:W-:-:S04]  /*0ae0*/  IMAD.MOV R10, RZ, RZ, -R7 ;  /* 0x000000ffff0a7224 */ /* 0x002fc800078e0a07 */
[----:B------:R-:W-:Y:S02]  /*0af0*/  IMAD R17, R10, R15, RZ ;  /* 0x0000000f0a117224 */ /* 0x000fe400078e02ff */
[----:B------:R-:W0:Y:S02]  /*0b00*/  I2F.RP R10, R20 ;  /* 0x00000014000a7306 */ /* 0x000e240000209400 */
[----:B------:R-:W-:-:S04]  /*0b10*/  IMAD.HI.U32 R7, R7, R17, R6 ;  /* 0x0000001107077227 */ /* 0x000fc800078e0006 */
[----:B------:R-:W-:Y:S02]  /*0b20*/  IMAD.MOV.U32 R6, RZ, RZ, R16 ;  /* 0x000000ffff067224 */ /* 0x000fe400078e0010 */
[----:B------:R-:W-:Y:S02]  /*0b30*/  IMAD.MOV R16, RZ, RZ, -R19 ;  /* 0x000000ffff107224 */ /* 0x000fe400078e0a13 */
[----:B------:R-:W-:-:S04]  /*0b40*/  IMAD.HI.U32 R5, R7, R6, RZ ;  /* 0x0000000607057227 */ /* 0x000fc800078e00ff */
[----:B------:R-:W-:Y:S01]  /*0b50*/  IMAD R6, R5, R16, R6 ;  /* 0x0000001005067224 */ /* 0x000fe200078e0206 */
[----:B0-----:R-:W0:Y:S04]  /*0b60*/  MUFU.RCP R10, R10 ;  /* 0x0000000a000a7308 */ /* 0x001e280000001000 */
[----:B------:R-:W-:-:S13]  /*0b70*/  ISETP.GT.U32.AND P2, PT, R15, R6, PT ;  /* 0x000000060f00720c */ /* 0x000fda0003f44070 */
[----:B------:R-:W-:Y:S02]  /*0b80*/  @!P2 IMAD.IADD R6, R6, 0x1, -R15 ;  /* 0x000000010606a824 */ /* 0x000fe400078e0a0f */
[----:B0-----:R-:W-:Y:S02]  /*0b90*/  VIADD R7, R10, 0xffffffe ;  /* 0x0ffffffe0a077836 */ /* 0x001fe40000000000 */
[----:B------:R-:W-:Y:S01]  /*0ba0*/  @!P2 VIADD R5, R5, 0x1 ;  /* 0x000000010505a836 */ /* 0x000fe20000000000 */
[----:B------:R-:W-:Y:S02]  /*0bb0*/  ISETP.GE.U32.AND P0, PT, R6, R15, PT ;  /* 0x0000000f0600720c */ /* 0x000fe40003f06070 */
[----:B------:R-:W-:Y:S01]  /*0bc0*/  LOP3.LUT R6, R14, R95, RZ, 0x3c, !PT ;  /* 0x0000005f0e067212 */ /* 0x000fe200078e3cff */
[----:B------:R-:W0:Y:S01]  /*0bd0*/  F2I.FTZ.U32.TRUNC.NTZ R7, R7 ;  /* 0x0000000700077305 */ /* 0x000e22000021f000 */
[----:B------:R-:W-:Y:S02]  /*0be0*/  ISETP.NE.AND P2, PT, R95, RZ, PT ;  /* 0x000000ff5f00720c */ /* 0x000fe40003f45270 */
[----:B------:R-:W-:Y:S01]  /*0bf0*/  ISETP.GE.AND P3, PT, R6, RZ, PT ;  /* 0x000000ff0600720c */ /* 0x000fe20003f66270 */
[----:B------:R-:W-:-:S06]  /*0c00*/  IMAD.MOV.U32 R6, RZ, RZ, RZ ;  /* 0x000000ffff067224 */ /* 0x000fcc00078e00ff */
[----:B------:R-:W-:-:S04]  /*0c10*/  @P0 VIADD R5, R5, 0x1 ;  /* 0x0000000105050836 */ /* 0x000fc80000000000 */
[----:B------:R-:W-:Y:S02]  /*0c20*/  IMAD.MOV.U32 R10, RZ, RZ, R5 ;  /* 0x000000ffff0a7224 */ /* 0x000fe400078e0005 */
[----:B0-----:R-:W-:Y:S02]  /*0c30*/  IMAD.MOV R5, RZ, RZ, -R7 ;  /* 0x000000ffff057224 */ /* 0x001fe400078e0a07 */
[----:B------:R-:W-:Y:S01]  /*0c40*/  @!P3 IMAD.MOV R10, RZ, RZ, -R10 ;  /* 0x000000ffff0ab224 */ /* 0x000fe200078e0a0a */
[----:B------:R-:W-:Y:S01]  /*0c50*/  @!P2 LOP3.LUT R10, RZ, R95, RZ, 0x33, !PT ;  /* 0x0000005fff0aa212 */ /* 0x000fe200078e33ff */
[----:B------:R-:W-:-:S03]  /*0c60*/  IMAD R5, R5, R20, RZ ;  /* 0x0000001405057224 */ /* 0x000fc600078e02ff */
[----:B------:R-:W-:Y:S01]  /*0c70*/  IABS R15, R10 ;  /* 0x0000000a000f7213 */ /* 0x000fe20000000000 */
[----:B------:R-:W-:-:S04]  /*0c80*/  IMAD.HI.U32 R6, R7, R5, R6 ;  /* 0x0000000507067227 */ /* 0x000fc800078e0006 */
[----:B------:R-:W-:-:S04]  /*0c90*/  IMAD.MOV.U32 R5, RZ, RZ, R15 ;  /* 0x000000ffff057224 */ /* 0x000fc800078e000f */
[----:B------:R-:W-:-:S04]  /*0ca0*/  IMAD.HI.U32 R94, R6, R5, RZ ;  /* 0x00000005065e7227 */ /* 0x000fc800078e00ff */
[----:B------:R-:W-:-:S04]  /*0cb0*/  IMAD.MOV R6, RZ, RZ, -R94 ;  /* 0x000000ffff067224 */ /* 0x000fc800078e0a5e */
[----:B------:R-:W-:-:S05]  /*0cc0*/  IMAD R5, R20, R6, R5 ;  /* 0x0000000614057224 */ /* 0x000fca00078e0205 */
[----:B------:R-:W-:-:S13]  /*0cd0*/  ISETP.GT.U32.AND P2, PT, R20, R5, PT ;  /* 0x000000051400720c */ /* 0x000fda0003f44070 */
[----:B------:R-:W-:Y:S02]  /*0ce0*/  @!P2 IMAD.IADD R5, R5, 0x1, -R20 ;  /* 0x000000010505a824 */ /* 0x000fe400078e0a14 */
[----:B------:R-:W-:Y:S01]  /*0cf0*/  @!P2 VIADD R94, R94, 0x1 ;  /* 0x000000015e5ea836 */ /* 0x000fe20000000000 */
[----:B------:R-:W-:Y:S02]  /*0d00*/  ISETP.NE.AND P2, PT, R21, RZ, PT ;  /* 0x000000ff1500720c */ /* 0x000fe40003f45270 */
[----:B------:R-:W-:Y:S02]  /*0d10*/  ISETP.GE.U32.AND P0, PT, R5, R20, PT ;  /* 0x000000140500720c */ /* 0x000fe40003f06070 */
[----:B------:R-:W-:-:S04]  /*0d20*/  LOP3.LUT R5, R10, R21, RZ, 0x3c, !PT ;  /* 0x000000150a057212 */ /* 0x000fc800078e3cff */
[----:B------:R-:W-:Y:S01]  /*0d30*/  ISETP.GE.AND P3, PT, R5, RZ, PT ;  /* 0x000000ff0500720c */ /* 0x000fe20003f66270 */
[----:B------:R-:W-:-:S04]  /*0d40*/  IMAD.MOV R5, RZ, RZ, -R10 ;  /* 0x000000ffff057224 */ /* 0x000fc800078e0a0a */
[----:B------:R-:W-:Y:S02]  /*0d50*/  IMAD R95, R95, R5, R14 ;  /* 0x000000055f5f7224 */ /* 0x000fe400078e020e */
[----:B------:R-:W-:-:S06]  /*0d60*/  @P0 VIADD R94, R94, 0x1 ;  /* 0x000000015e5e0836 */ /* 0x000fcc0000000000 */
[----:B------:R-:W-:Y:S01]  /*0d70*/  @!P3 IMAD.MOV R94, RZ, RZ, -R94 ;  /* 0x000000ffff5eb224 */ /* 0x000fe200078e0a5e */
[----:B------:R-:W-:-:S05]  /*0d80*/  @!P2 LOP3.LUT R94, RZ, R21, RZ, 0x33, !PT ;  /* 0x00000015ff5ea212 */ /* 0x000fca00078e33ff */
[----:B------:R-:W-:-:S04]  /*0d90*/  IMAD.MOV R6, RZ, RZ, -R94 ;  /* 0x000000ffff067224 */ /* 0x000fc800078e0a5e */
[----:B------:R-:W-:Y:S01]  /*0da0*/  IMAD R21, R21, R6, R10 ;  /* 0x0000000615157224 */ /* 0x000fe200078e020a */
[----:B------:R-:W-:Y:S06]  /*0db0*/  @!P1 BRA `(.L_x_12) ;  /* 0x00000000000c9947 */ /* 0x000fec0003800000 */
[----:B------:R-:W-:Y:S01]  /*0dc0*/  UCGABAR_WAIT ;  /* 0x0000000000007dc7 */ /* 0x000fe20008000000 */
[----:B------:R-:W-:Y:S01]  /*0dd0*/  CCTL.IVALL ;  /* 0x00000000ff00798f */ /* 0x000fe20002000000 */
[----:B------:R-:W-:Y:S05]  /*0de0*/  BRA `(.L_x_13) ;  /* 0x0000000000047947 */ /* 0x000fea0003800000 */
.L_x_12:
[----:B------:R-:W-:Y:S06]  /*0df0*/  BAR.SYNC.DEFER_BLOCKING 0x0 ;  /* 0x0000000000007b1d */ /* 0x000fec0000010000 */
.L_x_13:
[----:B------:R-:W0:Y:S01]  /*0e00*/  LDC R7, c[0x0][0x290] ;  /* 0x0000a400ff077b82 */ /* 0x000e220000000800 */
[----:B------:R-:W-:Y:S01]  /*0e10*/  ISETP.NE.AND P0, PT, R9, RZ, PT ;  /* 0x000000ff0900720c */ /* 0x000fe20003f05270 */
[----:B0-----:R-:W-:-:S05]  /*0e20*/  VIADD R5, R7, 0x3f ;  /* 0x0000003f07057836 */ /* 0x001fca0000000000 */
[----:B------:R-:W-:-:S04]  /*0e30*/  SHF.R.S32.HI R6, RZ, 0x1f, R5 ;  /* 0x0000001fff067819 */ /* 0x000fc80000011405 */
[----:B------:R-:W-:-:S04]  /*0e40*/  LEA.HI R5, R6, R5, RZ, 0x6 ;  /* 0x0000000506057211 */ /* 0x000fc800078f30ff */
[----:B------:R-:W-:Y:S01]  /*0e50*/  SHF.R.S32.HI R5, RZ, 0x6, R5 ;  /* 0x00000006ff057819 */ /* 0x000fe20000011405 */
[----:B------:R-:W-:Y:S06]  /*0e60*/  @!P0 BRA `(.L_x_14) ;  /* 0x0000005800dc8947 */ /* 0x000fec0003800000 */
[----:B------:R-:W-:-:S13]  /*0e70*/  ISETP.NE.AND P0, PT, R9, 0x1, PT ;  /* 0x000000010900780c */ /* 0x000fda0003f05270 */
[----:B------:R-:W-:Y:S05]  /*0e80*/  @P0 EXIT ;  /* 0x000000000000094d */ /* 0x000fea0003800000 */
[----:B------:R-:W-:Y:S01]  /*0e90*/  ISETP.GE.AND P0, PT, R7, 0x1, PT ;  /* 0x000000010700780c */ /* 0x000fe20003f06270 */
[----:B------:R-:W-:Y:S01]  /*0ea0*/  UMOV UR4, URZ ;  /* 0x0000003f00047c82 */ /* 0x000fe20008000000 */
[----:B------:R-:W-:Y:S02]  /*0eb0*/  CS2R R54, SRZ ;  /* 0x0000000000367805 */ /* 0x000fe4000001ff00 */
[----:B------:R-:W-:Y:S02]  /*0ec0*/  CS2R R56, SRZ ;  /* 0x0000000000387805 */ /* 0x000fe4000001ff00 */
[----:B------:R-:W-:Y:S02]  /*0ed0*/  CS2R R58, SRZ ;  /* 0x00000000003a7805 */ /* 0x000fe4000001ff00 */
[----:B------:R-:W-:Y:S02]  /*0ee0*/  CS2R R60, SRZ ;  /* 0x00000000003c7805 */ /* 0x000fe4000001ff00 */
[----:B------:R-:W-:-:S02]  /*0ef0*/  CS2R R62, SRZ ;  /* 0x00000000003e7805 */ /* 0x000fc4000001ff00 */
[----:B------:R-:W-:Y:S02]  /*0f00*/  CS2R R64, SRZ ;  /* 0x0000000000407805 */ /* 0x000fe4000001ff00 */
        /* <DEDUP_REMOVED lines=25> */
[----:B------:R-:W-:Y:S01]  /*10a0*/  CS2R R52, SRZ ;  /* 0x0000000000347805 */ /* 0x000fe2000001ff00 */
[----:B------:R-:W-:Y:S06]  /*10b0*/  @!P0 BRA `(.L_x_15) ;  /* 0x0000000000e08947 */ /* 0x000fec0003800000 */
[----:B------:R-:W-:-:S04]  /*10c0*/  LOP3.LUT R6, R3, 0x1, RZ, 0xfc, !PT ;  /* 0x0000000103067812 */ /* 0x000fc800078efcff */
[----:B------:R-:W-:-:S13]  /*10d0*/  ISETP.NE.AND P0, PT, R6, 0x3, PT ;  /* 0x000000030600780c */ /* 0x000fda0003f05270 */
[----:B------:R-:W-:Y:S05]  /*10e0*/  @!P0 BRA `(.L_x_16) ;  /* 0x0000000000048947 */ /* 0x000fea0003800000 */
[----:B------:R-:W-:Y:S01]  /*10f0*/  BPT.TRAP 0x1 ;  /* 0x000000040000795c */ /* 0x000fe20000300000 */
.L_x_16:
[----:B------:R-:W0:Y:S01]  /*1100*/  S2UR UR5, SR_CgaCtaId ;  /* 0x00000000000579c3 */ /* 0x000e220000008800 */
[----:B------:R-:W-:Y:S01]  /*1110*/  SHF.L.U32 R6, RZ, 0x1f, RZ ;  /* 0x0000001fff067819 */ /* 0x000fe200000006ff */
[----:B------:R-:W-:Y:S02]  /*1120*/  UMOV UR4, 0x400 ;  /* 0x0000040000047882 */ /* 0x000fe40000000000 */
[----:B0-----:R-:W-:-:S12]  /*1130*/  ULEA UR4, UR5, UR4, 0x18 ;  /* 0x0000000405047291 */ /* 0x001fd8000f8ec03f */
.L_x_17:
[----:B0-----:R-:W-:-:S04]  /*1140*/  IMAD.U32 R7, RZ, RZ, UR4 ;  /* 0x00000004ff077e24 */ /* 0x001fc8000f8e00ff */
[----:B------:R0:W1:Y:S03]  /*1150*/  SYNCS.PHASECHK.TRANS64.TRYWAIT P0, [R7+URZ+0x36000], R6 ;  /* 0x03600006070075a7 */ /* 0x000066000800017f */
[----:B-1----:R-:W-:Y:S05]  /*1160*/  @!P0 NANOSLEEP.SYNCS 0x989680 ;  /* 0x009896800000895d */ /* 0x002fea0003900000 */
[----:B------:R-:W1:Y:S02]  /*1170*/  @!P0 SYNCS.PHASECHK.TRANS64 P0, [R7+URZ+0x36000], R6 ;  /* 0x03600006070085a7 */ /* 0x000e64000800007f */
[----:B-1----:R-:W-:Y:S05]  /*1180*/  @!P0 BRA `(.L_x_17) ;  /* 0xfffffffc00ec8947 */ /* 0x002fea000383ffff */
[----:B------:R-:W-:Y:S01]  /*1190*/  UIADD3 UR5, UR4, 0x24000, URZ ;  /* 0x0002400004057890 */ /* 0x000fe2000fffe03f */
[----:B------:R-:W-:Y:S01]  /*11a0*/  WARPGROUP.ARRIVE ;  /* 0x00000000000079c5 */ /* 0x000fe20000000000 */
[----:B------:R-:W-:Y:S02]  /*11b0*/  USHF.R.U32.HI UR4, URZ, 0x4, UR4 ;  /* 0x000000043f047899 */ /* 0x000fe40008011604 */
[----:B------:R-:W-:Y:S02]  /*11c0*/  USHF.R.U32.HI UR5, URZ, 0x4, UR5 ;  /* 0x000000043f057899 */ /* 0x000fe40008011605 */
[----:B------:R-:W-:Y:S02]  /*11d0*/  ULOP3.LUT UR8, UR4, 0x3fff, URZ, 0xc0, !UPT ;  /* 0x00003fff04087892 */ /* 0x000fe4000f8ec03f */
[----:B------:R-:W-:Y:S02]  /*11e0*/  ULOP3.LUT UR9, UR5, 0x3fff, URZ, 0xc0, !UPT ;  /* 0x00003fff05097892 */ /* 0x000fe4000f8ec03f */
[----:B------:R-:W-:Y:S01]  /*11f0*/  UIADD3 UR10, UR8, 0x200, URZ ;  /* 0x00000200080a7890 */ /* 0x000fe2000fffe03f */
[----:B------:R-:W-:-:S02]  /*1200*/  UMOV UR5, 0x40000040 ;  /* 0x4000004000057882 */ /* 0x000fc40000000000 */
[----:B------:R-:W-:Y:S01]  /*1210*/  UMOV UR4, UR8 ;  /* 0x0000000800047c82 */ /* 0x000fe20008000000 */
[----:B------:R-:W-:Y:S01]  /*1220*/  UMOV UR7, 0x40000040 ;  /* 0x4000004000077882 */ /* 0x000fe20000000000 */
[----:B------:R-:W-:Y:S02]  /*1230*/  UMOV UR6, UR9 ;  /* 0x0000000900067c82 */ /* 0x000fe40008000000 */
[----:B------:R-:W-:Y:S01]  /*1240*/  HGMMA.64x64x16.F32 R56, gdesc[UR4].tnspA.tnspB, RZ, !UPT ;  /* 0x60e00000043879f0 */ /* 0x000fe2000c7008ff */
[----:B------:R-:W-:Y:S01]  /*1250*/  UMOV UR4, UR10 ;  /* 0x0000000a00047c82 */ /* 0x000fe20008000000 */
[----:B------:R-:W-:Y:S01]  /*1260*/  UMOV UR5, 0x40000040 ;  /* 0x4000004000057882 */ /* 0x000fe20000000000 */
[----:B------:R-:W-:Y:S01]  /*1270*/  UIADD3 UR10, UR8, 0x280, URZ ;  /* 0x00000280080a7890 */ /* 0x000fe2000fffe03f */
[----:B------:R-:W-:Y:S01]  /*1280*/  HGMMA.64x64x16.F32 R24, gdesc[UR4].tnspA.tnspB, RZ, !UPT ;  /* 0x60e00000041879f0 */ /* 0x000fe2000c7008ff */
[----:B------:R-:W-:Y:S02]  /*1290*/  UIADD3 UR4, UR8, 0x80, URZ ;  /* 0x0000008008047890 */ /* 0x000fe4000fffe03f */
[----:B------:R-:W-:Y:S01]  /*12a0*/  UIADD3 UR6, UR9, 0x80, URZ ;  /* 0x0000008009067890 */ /* 0x000fe2000fffe03f */
[----:B------:R-:W-:Y:S01]  /*12b0*/  UMOV UR5, 0x40000040 ;  /* 0x4000004000057882 */ /* 0x000fe20000000000 */
[----:B------:R-:W-:-:S07]  /*12c0*/  UMOV UR7, 0x40000040 ;  /* 0x4000004000077882 */ /* 0x000fce0000000000 */
[----:B------:R-:W-:Y:S01]  /*12d0*/  HGMMA.64x64x16.F32 R56, gdesc[UR4].tnspA.tnspB, R56 ;  /* 0x60e00000043879f0 */ /* 0x000fe20008700838 */
[----:B------:R-:W-:Y:S01]  /*12e0*/  UMOV UR4, UR10 ;  /* 0x0000000a00047c82 */ /* 0x000fe20008000000 */
[----:B------:R-:W-:Y:S01]  /*12f0*/  UMOV UR5, 0x40000040 ;  /* 0x4000004000057882 */ /* 0x000fe20000000000 */
[----:B------:R-:W-:Y:S01]  /*1300*/  UIADD3 UR10, UR8, 0x300, URZ ;  /* 0x00000300080a7890 */ /* 0x000fe2000fffe03f */
[----:B------:R-:W-:Y:S01]  /*1310*/  HGMMA.64x64x16.F32 R24, gdesc[UR4].tnspA.tnspB, R24 ;  /* 0x60e00000041879f0 */ /* 0x000fe20008700818 */
[----:B------:R-:W-:Y:S02]  /*1320*/  UIADD3 UR4, UR8, 0x100, URZ ;  /* 0x0000010008047890 */ /* 0x000fe4000fffe03f */
[----:B------:R-:W-:Y:S01]  /*1330*/  UIADD3 UR6, UR9, 0x100, URZ ;  /* 0x0000010009067890 */ /* 0x000fe2000fffe03f */
[----:B------:R-:W-:Y:S01]  /*1340*/  UMOV UR5, 0x40000040 ;  /* 0x4000004000057882 */ /* 0x000fe20000000000 */
[----:B------:R-:W-:-:S07]  /*1350*/  UMOV UR7, 0x40000040 ;  /* 0x4000004000077882 */ /* 0x000fce0000000000 */
[----:B------:R-:W-:Y:S01]  /*1360*/  HGMMA.64x64x16.F32 R56, gdesc[UR4].tnspA.tnspB, R56 ;  /* 0x60e00000043879f0 */ /* 0x000fe20008700838 */
[----:B------:R-:W-:Y:S01]  /*1370*/  UMOV UR4, UR10 ;  /* 0x0000000a00047c82 */ /* 0x000fe20008000000 */
[----:B------:R-:W-:Y:S02]  /*1380*/  UMOV UR5, 0x40000040 ;  /* 0x4000004000057882 */ /* 0x000fe40000000000 */
[----:B------:R-:W-:Y:S01]  /*1390*/  HGMMA.64x64x16.F32 R24, gdesc[UR4].tnspA.tnspB, R24 ;  /* 0x60e00000041879f0 */ /* 0x000fe20008700818 */
[----:B------:R-:W-:Y:S02]  /*13a0*/  UIADD3 UR4, UR8, 0x180, URZ ;  /* 0x0000018008047890 */ /* 0x000fe4000fffe03f */
[----:B------:R-:W-:Y:S02]  /*13b0*/  UIADD3 UR6, UR9, 0x180, URZ ;  /* 0x0000018009067890 */ /* 0x000fe4000fffe03f */
[----:B------:R-:W-:Y:S01]  /*13c0*/  UIADD3 UR8, UR8, 0x380, URZ ;  /* 0x0000038008087890 */ /* 0x000fe2000fffe03f */
[----:B------:R-:W-:Y:S01]  /*13d0*/  UMOV UR5, 0x40000040 ;  /* 0x4000004000057882 */ /* 0x000fe20000000000 */
[----:B------:R-:W-:-:S05]  /*13e0*/  UMOV UR7, 0x40000040 ;  /* 0x4000004000077882 */ /* 0x000fca0000000000 */
[----:B------:R-:W-:Y:S01]  /*13f0*/  HGMMA.64x64x16.F32 R56, gdesc[UR4].tnspA.tnspB, R56 ;  /* 0x60e00000043879f0 */ /* 0x000fe20008700838 */
[----:B------:R-:W-:Y:S01]  /*1400*/  UMOV UR4, UR8 ;  /* 0x0000000800047c82 */ /* 0x000fe20008000000 */
[----:B------:R-:W-:Y:S02]  /*1410*/  UMOV UR5, 0x40000040 ;  /* 0x4000004000057882 */ /* 0x000fe40000000000 */
[----:B------:R-:W-:Y:S01]  /*1420*/  HGMMA.64x64x16.F32 R24, gdesc[UR4].tnspA.tnspB, R24, gsb0 ;  /* 0x60e00000041879f0 */ /* 0x000fe20008000818 */
[----:B------:R-:W-:-:S05]  /*1430*/  UMOV UR4, 0x1 ;  /* 0x0000000100047882 */ /* 0x000fca0000000000 */
.L_x_15:
[----:B0-----:R-:W-:-:S05]  /*1440*/  VIMNMX R6, R5, 0x1, PT ;  /* 0x0000000105067848 */ /* 0x001fca0003fe0100 */
[----:B------:R-:W-:-:S05]  /*1450*/  IMAD.IADD R6, R5, 0x1, -R6 ;  /* 0x0000000105067824 */ /* 0x000fca00078e0a06 */
[----:B------:R-:W-:-:S13]  /*1460*/  ISETP.GE.AND P0, PT, R6, 0x1, PT ;  /* 0x000000010600780c */ /* 0x000fda0003f06270 */
[----:B------:R-:W-:Y:S05]  /*1470*/  @!P0 BRA `(.L_x_18) ;  /* 0x0000000400548947 */ /* 0x000fea0003800000 */
[----:B------:R-:W0:Y:S01]  /*1480*/  S2UR UR6, SR_CgaCtaId ;  /* 0x00000000000679c3 */ /* 0x000e220000008800 */
[----:B------:R-:W-:Y:S01]  /*1490*/  UMOV UR5, 0x400 ;  /* 0x0000040000057882 */ /* 0x000fe20000000000 */
[----:B------:R-:W-:Y:S01]  /*14a0*/  LOP3.LUT R11, R3, 0x1, RZ, 0xfc, !PT ;  /* 0x00000001030b7812 */ /* 0x000fe200078efcff */
[----:B------:R-:W-:Y:S01]  /*14b0*/  IMAD.MOV.U32 R10, RZ, RZ, RZ ;  /* 0x000000ffff0a7224 */ /* 0x000fe200078e00ff */
[----:B------:R-:W-:Y:S01]  /*14c0*/  UISETP.NE.U32.AND UP0, UPT, UR4, URZ, UPT ;  /* 0x0000003f0400728c */ /* 0x000fe2000bf05070 */
[----:B------:R-:W-:Y:S02]  /*14d0*/  IMAD.MOV.U32 R5, RZ, RZ, R6 ;  /* 0x000000ffff057224 */ /* 0x000fe400078e0006 */
[----:B------:R-:W-:Y:S01]  /*14e0*/  IMAD.MOV.U32 R7, RZ, RZ, RZ ;  /* 0x000000ffff077224 */ /* 0x000fe200078e00ff */
[----:B0-----:R-:W-:-:S04]  /*14f0*/  ULEA UR14, UR6, UR5, 0x18 ;  /* 0x00000005060e7291 */ /* 0x001fc8000f8ec03f */
[----:B------:R-:W-:Y:S02]  /*1500*/  UIADD3 UR6, UR14, 0x24000, URZ ;  /* 0x000240000e067890 */ /* 0x000fe4000fffe03f */
[----:B------:R-:W-:Y:S02]  /*1510*/  USHF.R.U32.HI UR5, URZ, 0x4, UR14 ;  /* 0x000000043f057899 */ /* 0x000fe4000801160e */
[----:B------:R-:W-:Y:S02]  /*1520*/  USHF.R.U32.HI UR6, URZ, 0x4, UR6 ;  /* 0x000000043f067899 */ /* 0x000fe40008011606 */
[----:B------:R-:W-:Y:S02]  /*1530*/  ULOP3.LUT UR15, UR5, 0x3fff, URZ, 0xc0, !UPT ;  /* 0x00003fff050f7892 */ /* 0x000fe4000f8ec03f */
[----:B------:R-:W-:-:S12]  /*1540*/  ULOP3.LUT UR16, UR6, 0x3fff, URZ, 0xc0, !UPT ;  /* 0x00003fff06107892 */ /* 0x000fd8000f8ec03f */
.L_x_23:
[----:B------:R-:W-:-:S13]  /*1550*/  ISETP.NE.AND P1, PT, R11, 0x3, PT ;  /* 0x000000030b00780c */ /* 0x000fda0003f25270 */
[----:B------:R-:W-:Y:S05]  /*1560*/  @!P1 BRA `(.L_x_19) ;  /* 0x0000000000049947 */ /* 0x000fea0003800000 */
[----:B------:R-:W-:Y:S01]  /*1570*/  BPT.TRAP 0x1 ;  /* 0x000000040000795c */ /* 0x000fe20000300000 */
.L_x_19:
[----:B------:R-:W-:Y:S01]  /*1580*/  SHF.L.U32 R8, R10, 0x1f, RZ ;  /* 0x0000001f0a087819 */ /* 0x000fe200000006ff */
[----:B------:R-:W-:-:S12]  /*1590*/  ULEA UR5, UR4, UR14, 0x3 ;  /* 0x0000000e04057291 */ /* 0x000fd8000f8e183f */
.L_x_20:
[----:B0-----:R-:W-:-:S04]  /*15a0*/  IMAD.U32 R9, RZ, RZ, UR5 ;  /* 0x00000005ff097e24 */ /* 0x001fc8000f8e00ff */
[----:B------:R0:W1:Y:S03]  /*15b0*/  SYNCS.PHASECHK.TRANS64.TRYWAIT P0, [R9+URZ+0x36000], R8 ;  /* 0x03600008090075a7 */ /* 0x000066000800017f */
[----:B-1----:R-:W-:Y:S05]  /*15c0*/  @!P0 NANOSLEEP.SYNCS 0x989680 ;  /* 0x009896800000895d */ /* 0x002fea0003900000 */
[----:B------:R-:W1:Y:S02]  /*15d0*/  @!P0 SYNCS.PHASECHK.TRANS64 P0, [R9+URZ+0x36000], R8 ;  /* 0x03600008090085a7 */ /* 0x000e64000800007f */
[----:B-1----:R-:W-:Y:S05]  /*15e0*/  @!P0 BRA `(.L_x_20) ;  /* 0xfffffffc00ec8947 */ /* 0x002fea000383ffff */
[----:B------:R-:W-:Y:S01]  /*15f0*/  ULEA UR6, UR4, UR15, 0xa ;  /* 0x0000000f04067291 */ /* 0x000fe2000f8e503f */
[----:B------:R-:W-:Y:S01]  /*1600*/  WARPGROUP.ARRIVE ;  /* 0x00000000000079c5 */ /* 0x000fe20000000000 */
[----:B------:R-:W-:Y:S02]  /*1610*/  ULEA UR5, UR4, UR16, 0x9 ;  /* 0x0000001004057291 */ /* 0x000fe4000f8e483f */
[----:B------:R-:W-:Y:S01]  /*1620*/  UIADD3 UR7, UR6, 0x200, URZ ;  /* 0x0000020006077890 */ /* 0x000fe2000fffe03f */
[----:B------:R-:W-:Y:S02]  /*1630*/  UMOV UR11, 0x40000040 ;  /* 0x40000040000b7882 */ /* 0x000fe40000000000 */
[----:B------:R-:W-:Y:S01]  /*1640*/  UMOV UR8, UR6 ;  /* 0x0000000600087c82 */ /* 0x000fe20008000000 */
[----:B------:R-:W-:Y:S01]  /*1650*/  UMOV UR9, 0x40000040 ;  /* 0x4000004000097882 */ /* 0x000fe20000000000 */
[----:B------:R-:W-:Y:S02]  /*1660*/  UMOV UR10, UR5 ;  /* 0x00000005000a7c82 */ /* 0x000fe40008000000 */
[----:B------:R-:W-:Y:S01]  /*1670*/  HGMMA.64x64x16.F32 R56, gdesc[UR8].tnspA.tnspB, R56, UP0 ;  /* 0x60e00000083879f0 */ /* 0x000fe2000bf00838 */
[----:B------:R-:W-:Y:S01]  /*1680*/  UMOV UR8, UR7 ;  /* 0x0000000700087c82 */ /* 0x000fe20008000000 */
[----:B------:R-:W-:Y:S01]  /*1690*/  UMOV UR9, 0x40000040 ;  /* 0x4000004000097882 */ /* 0x000fe20000000000 */
[----:B------:R-:W-:Y:S01]  /*16a0*/  UIADD3 UR7, UR6, 0x280, URZ ;  /* 0x0000028006077890 */ /* 0x000fe2000fffe03f */
[----:B------:R-:W-:Y:S01]  /*16b0*/  HGMMA.64x64x16.F32 R24, gdesc[UR8].tnspA.tnspB, R24, UP0 ;  /* 0x60e00000081879f0 */ /* 0x000fe2000bf00818 */
[----:B------:R-:W-:-:S02]  /*16c0*/  UIADD3 UR10, UR5, 0x80, URZ ;  /* 0x00000080050a7890 */ /* 0x000fc4000fffe03f */
        /* <DEDUP_REMOVED lines=24> */
[----:B------:R-:W-:Y:S03]  /*1850*/  HGMMA.64x64x16.F32 R24, gdesc[UR8].tnspA.tnspB, R24, gsb0 ;  /* 0x60e00000081879f0 */ /* 0x000fe60008000818 */
[----:B------:R-:W-:Y:S02]  /*1860*/  WARPGROUP.DEPBAR.LE gsb0, 0x1 ;  /* 0x00008000000079c5 */ /* 0x000fe40000010100 */
[----:B------:R-:W-:Y:S05]  /*1870*/  @!P1 BRA `(.L_x_21) ;  /* 0x0000000000049947 */ /* 0x000fea0003800000 */
[----:B------:R-:W-:Y:S01]  /*1880*/  BPT.TRAP 0x1 ;  /* 0x000000040000795c */ /* 0x000fe20000300000 */
.L_x_21:
[----:B------:R-:W-:-:S13]  /*1890*/  ISETP.NE.AND P0, PT, R4, RZ, PT ;  /* 0x000000ff0400720c */ /* 0x000fda0003f05270 */
[----:B0-----:R-:W-:-:S05]  /*18a0*/  @P0 LEA R8, R7, UR14, 0x3 ;  /* 0x0000000e07080c11 */ /* 0x001fca000f8e18ff */
[----:B------:R-:W-:-:S05]  /*18b0*/  @P0 VIADD R9, R8, 0x36048 ;  /* 0x0003604808090836 */ /* 0x000fca0000000000 */
[----:B------:R-:W-:-:S04]  /*18c0*/  @P0 PRMT R9, R2, 0x654, R9 ;  /* 0x0000065402090816 */ /* 0x000fc80000000009 */
[----:B------:R0:W-:Y:S01]  /*18d0*/  @P0 SYNCS.ARRIVE.TRANS64.RED.A1T0 RZ, [R9+URZ], RZ ;  /* 0x000000ff09ff09a7 */ /* 0x0001e2000810043f */
[----:B------:R-:W-:-:S13]  /*18e0*/  ISETP.GT.U32.AND P0, PT, R3, 0x1, PT ;  /* 0x000000010300780c */ /* 0x000fda0003f04070 */
[----:B0-----:R-:W-:Y:S05]  /*18f0*/  @P0 BRA `(.L_x_22) ;  /* 0x0000000000040947 */ /* 0x001fea0003800000 */
[----:B------:R-:W-:Y:S01]  /*1900*/  BPT.TRAP 0x1 ;  /* 0x000000040000795c */ /* 0x000fe20000300000 */
.L_x_22:
[----:B------:R-:W-:Y:S01]  /*1910*/  UIADD3 UR4, UR4, 0x1, URZ ;  /* 0x0000000104047890 */ /* 0x000fe2000fffe03f */
[----:B------:R-:W-:Y:S01]  /*1920*/  ISETP.GT.AND P1, PT, R5, 0x1, PT ;  /* 0x000000010500780c */ /* 0x000fe20003f24270 */
[----:B------:R-:W-:Y:S02]  /*1930*/  VIADD R7, R7, 0x1 ;  /* 0x0000000107077836 */ /* 0x000fe40000000000 */
[----:B------:R-:W-:Y:S01]  /*1940*/  UISETP.NE.AND UP0, UPT, UR4, 0x9, UPT ;  /* 0x000000090400788c */ /* 0x000fe2000bf05270 */
[----:B------:R-:W-:Y:S02]  /*1950*/  VIADD R5, R5, 0xffffffff ;  /* 0xffffffff05057836 */ /* 0x000fe40000000000 */
[C---:B------:R-:W-:Y:S01]  /*1960*/  ISETP.NE.AND P0, PT, R7.reuse, 0x9, PT ;  /* 0x000000090700780c */ /* 0x040fe20003f05270 */
[----:B------:R-:W-:Y:S02]  /*1970*/  USEL UR5, URZ, 0x1, UP0 ;  /* 0x000000013f057887 */ /* 0x000fe40008000000 */
[----:B------:R-:W-:Y:S01]  /*1980*/  USEL UR4, UR4, URZ, UP0 ;  /* 0x0000003f04047287 */ /* 0x000fe20008000000 */
[----:B------:R-:W-:Y:S01]  /*1990*/  SEL R7, R7, RZ, P0 ;  /* 0x000000ff07077207 */ /* 0x000fe20000000000 */
[----:B------:R-:W-:-:S02]  /*19a0*/  UPLOP3.LUT UP0, UPT, UPT, UPT, UPT, 0x80, 0x0 ;  /* 0x000000000000789c */ /* 0x000fc40003f0f070 */
[----:B------:R-:W-:Y:S01]  /*19b0*/  LOP3.LUT R10, R10, UR5, RZ, 0x3c, !PT ;  /* 0x000000050a0a7c12 */ /* 0x000fe2000f8e3cff */
[----:B------:R-:W-:Y:S08]  /*19c0*/  @P1 BRA `(.L_x_23) ;  /* 0xfffffff800e01947 */ /* 0x000ff0000383ffff */
.L_x_18:
[----:B------:R-:W0:Y:S01]  /*19d0*/  LDC R5, c[0x0][0x290] ;  /* 0x0000a400ff057b82 */ /* 0x000e220000000800 */
[----:B------:R-:W-:Y:S02]  /*19e0*/  WARPGROUP.DEPBAR.LE gsb0, 0x0 ;  /* 0x00008000000079c5 */ /* 0x000fe40000010000 */
[----:B0-----:R-:W-:-:S13]  /*19f0*/  ISETP.GE.AND P0, PT, R5, 0x1, PT ;  /* 0x000000010500780c */ /* 0x001fda0003f06270 */
[----:B------:R-:W-:Y:S05]  /*1a00*/  @!P0 BRA `(.L_x_24) ;  /* 0x0000000000548947 */ /* 0x000fea0003800000 */
[----:B------:R-:W-:-:S04]  /*1a10*/  LOP3.LUT R5, R3, 0x1, RZ, 0xfc, !PT ;  /* 0x0000000103057812 */ /* 0x000fc800078efcff */
[----:B------:R-:W-:-:S13]  /*1a20*/  ISETP.NE.AND P0, PT, R5, 0x3, PT ;  /* 0x000000030500780c */ /* 0x000fda0003f05270 */
[----:B------:R-:W-:Y:S05]  /*1a30*/  @!P0 BRA `(.L_x_25) ;  /* 0x0000000000048947 */ /* 0x000fea0003800000 */
[----:B------:R-:W-:Y:S01]  /*1a40*/  BPT.TRAP 0x1 ;  /* 0x000000040000795c */ /* 0x000fe20000300000 */
.L_x_25:
[----:B------:R-:W-:Y:S01]  /*1a50*/  ISETP.NE.AND P0, PT, R4, RZ, PT ;  /* 0x000000ff0400720c */ /* 0x000fe20003f05270 */
[----:B------:R-:W-:Y:S01]  /*1a60*/  BSSY B0, `(.L_x_26) ;  /* 0x000000d000007945 */ /* 0x000fe20003800000 */
[----:B------:R-:W-:-:S11]  /*1a70*/  ISETP.GT.U32.AND P1, PT, R3, 0x1, PT ;  /* 0x000000010300780c */ /* 0x000fd60003f24070 */
[----:B------:R-:W-:Y:S05]  /*1a80*/  @!P0 BRA `(.L_x_27) ;  /* 0x0000000000288947 */ /* 0x000fea0003800000 */
[----:B------:R-:W0:Y:S01]  /*1a90*/  S2R R8, SR_CgaCtaId ;  /* 0x0000000000087919 */ /* 0x000e220000008800 */
[----:B------:R-:W-:Y:S01]  /*1aa0*/  IMAD.WIDE.U32 R4, R6, 0x38e38e39, RZ ;  /* 0x38e38e3906047825 */ /* 0x000fe200078e00ff */
[----:B------:R-:W-:-:S04]  /*1ab0*/  MOV R3, 0x400 ;  /* 0x0000040000037802 */ /* 0x000fc80000000f00 */
[----:B------:R-:W-:-:S05]  /*1ac0*/  SHF.R.U32.HI R5, RZ, 0x1, R5 ;  /* 0x00000001ff057819 */ /* 0x000fca0000011605 */
[----:B------:R-:W-:Y:S01]  /*1ad0*/  IMAD R6, R5, -0x9, R6 ;  /* 0xfffffff705067824 */ /* 0x000fe200078e0206 */
[----:B0-----:R-:W-:-:S05]  /*1ae0*/  LEA R3, R8, R3, 0x18 ;  /* 0x0000000308037211 */ /* 0x001fca00078ec0ff */
[----:B------:R-:W-:-:S04]  /*1af0*/  IMAD R6, R6, 0x8, R3 ;  /* 0x0000000806067824 */ /* 0x000fc800078e0203 */
[----:B------:R-:W-:-:S05]  /*1b00*/  VIADD R3, R6, 0x36048 ;  /* 0x0003604806037836 */ /* 0x000fca0000000000 */
[----:B------:R-:W-:-:S04]  /*1b10*/  PRMT R3, R2, 0x654, R3 ;  /* 0x0000065402037816 */ /* 0x000fc80000000003 */
[----:B------:R0:W-:Y:S03]  /*1b20*/  SYNCS.ARRIVE.TRANS64.RED.A1T0 RZ, [R3+URZ], RZ ;  /* 0x000000ff03ff79a7 */ /* 0x0001e6000810043f */
.L_x_27:
[----:B------:R-:W-:Y:S05]  /*1b30*/  BSYNC B0 ;  /* 0x0000000000007941 */ /* 0x000fea0003800000 */
.L_x_26:
[----:B------:R-:W-:Y:S05]  /*1b40*/  @P1 BRA `(.L_x_24) ;  /* 0x0000000000041947 */ /* 0x000fea0003800000 */
[----:B------:R-:W-:Y:S01]  /*1b50*/  BPT.TRAP 0x1 ;  /* 0x000000040000795c */ /* 0x000fe20000300000 */
.L_x_24:
[----:B------:R-:W0:Y:S01]  /*1b60*/  S2R R2, SR_TID.X ;  /* 0x0000000000027919 */ /* 0x000e220000002100 */
[----:B------:R-:W1:Y:S01]  /*1b70*/  LDC.64 R16, c[0x0][0x280] ;  /* 0x0000a000ff107b82 */ /* 0x000e620000000a00 */
[----:B------:R-:W-:Y:S01]  /*1b80*/  IMAD.SHL.U32 R95, R95, 0x40, RZ ;  /* 0x000000405f5f7824 */ /* 0x000fe200078e00ff */
[----:B------:R-:W-:Y:S01]  /*1b90*/  SHF.R.S32.HI R20, RZ, 0x1f, R94 ;  /* 0x0000001fff147819 */ /* 0x000fe2000001145e */
[----:B------:R-:W2:Y:S03]  /*1ba0*/  S2R R11, SR_CTAID.X ;  /* 0x00000000000b7919 */ /* 0x000ea60000002500 */
[----:B------:R-:W-:Y:S02]  /*1bb0*/  SHF.R.S32.HI R93, RZ, 0x1f, R95 ;  /* 0x0000001fff5d7819 */ /* 0x000fe4000001145f */
[----:B------:R-:W3:Y:S01]  /*1bc0*/  LDC.64 R14, c[0x0][0x5d0] ;  /* 0x00017400ff0e7b82 */ /* 0x000ee20000000a00 */
[----:B-1----:R-:W-:-:S02]  /*1bd0*/  ISETP.GE.AND P0, PT, R95, R17, PT ;  /* 0x000000115f00720c */ /* 0x002fc40003f06270 */
[----:B0-----:R-:W-:-:S04]  /*1be0*/  SHF.R.S32.HI R3, RZ, 0x1f, R2 ;  /* 0x0000001fff037819 */ /* 0x001fc80000011402 */
[----:B------:R-:W-:Y:S01]  /*1bf0*/  LEA.HI R3, R3, R2, RZ, 0x7 ;  /* 0x0000000203037211 */ /* 0x000fe200078f38ff */
[----:B--2---:R-:W-:-:S03]  /*1c00*/  IMAD.SHL.U32 R8, R11, 0x80, RZ ;  /* 0x000000800b087824 */ /* 0x004fc600078e00ff */
[----:B------:R-:W-:Y:S02]  /*1c10*/  LOP3.LUT R3, R3, 0xffffff80, RZ, 0xc0, !PT ;  /* 0xffffff8003037812 */ /* 0x000fe400078ec0ff */
[----:B------:R-:W-:-:S03]  /*1c20*/  ISETP.GE.OR P0, PT, R8, R16, P0 ;  /* 0x000000100800720c */ /* 0x000fc60000706670 */
[----:B------:R-:W-:-:S05]  /*1c30*/  IMAD.IADD R9, R2, 0x1, -R3 ;  /* 0x0000000102097824 */ /* 0x000fca00078e0a03 */
[----:B------:R-:W-:-:S04]  /*1c40*/  SHF.R.S32.HI R4, RZ, 0x1f, R9 ;  /* 0x0000001fff047819 */ /* 0x000fc80000011409 */
[----:B------:R-:W-:-:S04]  /*1c50*/  LEA.HI R3, R4, R9, RZ, 0x2 ;  /* 0x0000000904037211 */ /* 0x000fc800078f10ff */
[--C-:B------:R-:W-:Y:S02]  /*1c60*/  SHF.R.S32.HI R2, RZ, 0x2, R3.reuse ;  /* 0x00000002ff027819 */ /* 0x100fe40000011403 */
[----:B------:R-:W-:-:S04]  /*1c70*/  SHF.R.S32.HI R5, RZ, 0x1f, R3 ;  /* 0x0000001fff057819 */ /* 0x000fc80000011403 */
[----:B------:R-:W-:-:S04]  /*1c80*/  LEA.HI R5, R5, R2, RZ, 0x3 ;  /* 0x0000000205057211 */ /* 0x000fc800078f18ff */
[----:B------:R-:W-:-:S05]  /*1c90*/  LOP3.LUT R5, R5, 0xfffffff8, RZ, 0xc0, !PT ;  /* 0xfffffff805057812 */ /* 0x000fca00078ec0ff */
[----:B------:R-:W-:Y:S01]  /*1ca0*/  IMAD.IADD R2, R2, 0x1, -R5 ;  /* 0x0000000102027824 */ /* 0x000fe200078e0a05 */
[----:B------:R-:W-:Y:S02]  /*1cb0*/  LEA.HI R5, R4, R9, RZ, 0x5 ;  /* 0x0000000904057211 */ /* 0x000fe400078f28ff */
[----:B------:R-:W-:Y:S02]  /*1cc0*/  LOP3.LUT R4, R3, 0xfffffffc, RZ, 0xc0, !PT ;  /* 0xfffffffc03047812 */ /* 0x000fe400078ec0ff */
[----:B------:R-:W-:Y:S02]  /*1cd0*/  SHF.R.S32.HI R3, RZ, 0x1f, R2 ;  /* 0x0000001fff037819 */ /* 0x000fe40000011402 */
[----:B------:R-:W-:Y:S01]  /*1ce0*/  SHF.R.S32.HI R7, RZ, 0x5, R5 ;  /* 0x00000005ff077819 */ /* 0x000fe20000011405 */
[----:B------:R-:W-:-:S04]  /*1cf0*/  IMAD.IADD R6, R9, 0x1, -R4 ;  /* 0x0000000109067824 */ /* 0x000fc800078e0a04 */
[----:B------:R-:W-:-:S04]  /*1d00*/  IMAD.WIDE R90, R7, 0x10, R2 ;  /* 0x00000010075a7825 */ /* 0x000fc800078e0202 */
[----:B------:R-:W-:Y:S02]  /*1d10*/  IMAD.SHL.U32 R10, R6, 0x2, RZ ;  /* 0x00000002060a7824 */ /* 0x000fe400078e00ff */
[----:B------:R-:W-:-:S03]  /*1d20*/  IMAD.WIDE R90, R11, 0x80, R90 ;  /* 0x000000800b5a7825 */ /* 0x000fc600078e025a */
[--C-:B------:R-:W-:Y:S01]  /*1d30*/  SHF.R.S32.HI R11, RZ, 0x1f, R10.reuse ;  /* 0x0000001fff0b7819 */ /* 0x100fe2000001140a */
[-C--:B---3--:R-:W-:Y:S02]  /*1d40*/  IMAD R9, R91, R14.reuse, RZ ;  /* 0x0000000e5b097224 */ /* 0x088fe400078e02ff */
[----:B------:R-:W-:Y:S01]  /*1d50*/  IMAD.WIDE.U32 R4, R90, R14, R10 ;  /* 0x0000000e5a047225 */ /* 0x000fe200078e000a */
[----:B------:R-:W-:Y:S06]  /*1d60*/  @P0 EXIT ;  /* 0x000000000000094d */ /* 0x000fec0003800000 */
[----:B------:R-:W-:Y:S01]  /*1d70*/  ULDC.64 UR6, c[0x0][0x288] ;  /* 0x0000a20000067ab9 */ /* 0x000fe20000000a00 */
[----:B------:R-:W-:Y:S01]  /*1d80*/  IMAD R9, R90, R15, R9 ;  /* 0x0000000f5a097224 */ /* 0x000fe200078e0209 */
[----:B------:R-:W-:Y:S01]  /*1d90*/  ISETP.GE.AND P0, PT, R21, UR6, PT ;  /* 0x0000000615007c0c */ /* 0x000fe2000bf06270 */
[----:B------:R-:W-:Y:S01]  /*1da0*/  ULDC.64 UR4, c[0x0][0x5e0] ;  /* 0x0001780000047ab9 */ /* 0x000fe20000000a00 */
[----:B------:R-:W-:Y:S01]  /*1db0*/  IADD3 R4, P1, R95, R4, RZ ;  /* 0x000000045f047210 */ /* 0x000fe20007f3e0ff */
[----:B------:R-:W-:Y:S01]  /*1dc0*/  IMAD R7, R7, -0x10, -R8 ;  /* 0xfffffff007077824 */ /* 0x000fe200078e0a08 */
[----:B------:R-:W-:Y:S01]  /*1dd0*/  ISETP.GE.OR P0, PT, R94, UR7, P0 ;  /* 0x000000075e007c0c */ /* 0x000fe20008706670 */
[----:B------:R-:W-:Y:S01]  /*1de0*/  IMAD R3, R20, UR4, RZ ;  /* 0x0000000414037c24 */ /* 0x000fe2000f8e02ff */
[----:B------:R-:W-:Y:S01]  /*1df0*/  IADD3.X R5, R93, R5, R9, P1, !PT ;  /* 0x000000055d057210 */ /* 0x000fe20000ffe409 */
[----:B------:R-:W-:Y:S01]  /*1e00*/  ULDC.64 UR6, c[0x0][0x5d8] ;  /* 0x0001760000067ab9 */ /* 0x000fe20000000a00 */
[----:B------:R-:W-:Y:S01]  /*1e10*/  SHF.R.S32.HI R8, RZ, 0x1f, R21 ;  /* 0x0000001fff087819 */ /* 0x000fe20000011415 */
[C---:B------:R-:W-:Y:S01]  /*1e20*/  IMAD R3, R94.reuse, UR5, R3 ;  /* 0x000000055e037c24 */ /* 0x040fe2000f8e0203 */
[----:B------:R-:W-:Y:S01]  /*1e30*/  IADD3 R16, R7, R16, -R2 ;  /* 0x0000001007107210 */ /* 0x000fe20007ffe802 */
[----:B------:R-:W-:-:S04]  /*1e40*/  IMAD.WIDE.U32 R4, R94, UR4, R4 ;  /* 0x000000045e047c25 */ /* 0x000fc8000f8e0004 */
[----:B------:R-:W-:Y:S02]  /*1e50*/  IMAD R2, R8, UR6, RZ ;  /* 0x0000000608027c24 */ /* 0x000fe4000f8e02ff */
[----:B------:R-:W-:Y:S02]  /*1e60*/  IMAD R6, R6, -0x2, R17 ;  /* 0xfffffffe06067824 */ /* 0x000fe400078e0211 */
[----:B------:R-:W-:Y:S01]  /*1e70*/  IMAD.IADD R13, R5, 0x1, R3 ;  /* 0x00000001050d7824 */ /* 0x000fe200078e0203 */
[----:B------:R-:W-:Y:S06]  /*1e80*/  @P0 EXIT ;  /* 0x000000000000094d */ /* 0x000fec0003800000 */
[----:B----45:R-:W-:Y:S01]  /*1e90*/  FSETP.NEU.AND P1, PT, R18, RZ, PT ;  /* 0x000000ff1200720b */ /* 0x030fe20003f2d000 */
[----:B------:R-:W-:Y:S01]  /*1ea0*/  IMAD.IADD R17, R6, 0x1, -R95 ;  /* 0x0000000106117824 */ /* 0x000fe200078e0a5f */
[----:B------:R-:W-:Y:S01]  /*1eb0*/  ULDC.64 UR4, c[0x0][0x5b8] ;  /* 0x00016e0000047ab9 */ /* 0x000fe20000000a00 */
[----:B------:R-:W-:Y:S01]  /*1ec0*/  IMAD.MOV.U32 R12, RZ, RZ, R4 ;  /* 0x000000ffff0c7224 */ /* 0x000fe200078e0004 */
[--C-:B------:R-:W-:Y:S01]  /*1ed0*/  SHF.L.U64.HI R19, R14, 0x6, R15.reuse ;  /* 0x000000060e137819 */ /* 0x100fe2000001020f */
[----:B------:R-:W-:Y:S01]  /*1ee0*/  IMAD R3, R21, UR7, R2 ;  /* 0x0000000715037c24 */ /* 0x000fe2000f8e0202 */
[----:B------:R-:W-:Y:S01]  /*1ef0*/  ISETP.GT.AND P6, PT, R17, RZ, PT ;  /* 0x000000ff1100720c */ /* 0x000fe20003fc4270 */
[----:B------:R-:W-:Y:S01]  /*1f00*/  IMAD R2, R8, UR4, RZ ;  /* 0x0000000408027c24 */ /* 0x000fe2000f8e02ff */
[----:B------:R-:W-:Y:S01]  /*1f10*/  SHF.L.U64.HI R15, R14, 0x3, R15 ;  /* 0x000000030e0f7819 */ /* 0x000fe2000001020f */
[----:B------:R-:W-:Y:S01]  /*1f20*/  IMAD.WIDE.U32 R12, R21, UR6, R12 ;  /* 0x00000006150c7c25 */ /* 0x000fe2000f8e000c */
[----:B------:R-:W-:-:S03]  /*1f30*/  ISETP.GT.AND P0, PT, R16, RZ, P6 ;  /* 0x000000ff1000720c */ /* 0x000fc60003704270 */
[----:B------:R-:W-:Y:S02]  /*1f40*/  IMAD R23, R21, UR5, R2 ;  /* 0x0000000515177c24 */ /* 0x000fe4000f8e0202 */
[C---:B------:R-:W-:Y:S02]  /*1f50*/  IMAD.SHL.U32 R92, R14.reuse, 0x40, RZ ;  /* 0x000000400e5c7824 */ /* 0x040fe400078e00ff */
[----:B------:R-:W-:Y:S02]  /*1f60*/  IMAD.SHL.U32 R14, R14, 0x8, RZ ;  /* 0x000000080e0e7824 */ /* 0x000fe400078e00ff */
[----:B------:R-:W-:Y:S01]  /*1f70*/  IMAD.IADD R3, R13, 0x1, R3 ;  /* 0x000000010d037824 */ /* 0x000fe200078e0203 */
[----:B------:R-:W-:Y:S06]  /*1f80*/  @!P1 BRA `(.L_x_28) ;  /* 0x0000003400489947 */ /* 0x000fec0003800000 */
[----:B------:R-:W-:Y:S01]  /*1f90*/  IADD3 R4, P1, R95, R10, RZ ;  /* 0x0000000a5f047210 */ /* 0x000fe20007f3e0ff */
[----:B------:R-:W-:Y:S01]  /*1fa0*/  ULDC.64 UR6, c[0x0][0x5c0] ;  /* 0x0001700000067ab9 */ /* 0x000fe20000000a00 */
[----:B------:R-:W-:Y:S01]  /*1fb0*/  ULDC.64 UR8, c[0x0][0x5b0] ;  /* 0x00016c0000087ab9 */ /* 0x000fe20000000a00 */
[----:B------:R-:W-:Y:S01]  /*1fc0*/  IMAD R7, R20, UR6, RZ ;  /* 0x0000000614077c24 */ /* 0x000fe2000f8e02ff */
[----:B------:R-:W-:Y:S01]  /*1fd0*/  ULDC.64 UR10, c[0x0][0x5a8] ;  /* 0x00016a00000a7ab9 */ /* 0x000fe20000000a00 */
[----:B------:R-:W-:Y:S02]  /*1fe0*/  IMAD.X R5, R93, 0x1, R11, P1 ;  /* 0x000000015d057824 */ /* 0x000fe400008e060b */
[C---:B------:R-:W-:Y:S02]  /*1ff0*/  IMAD R96, R94.reuse, UR7, R7 ;  /* 0x000000075e607c24 */ /* 0x040fe4000f8e0207 */
[----:B------:R-:W-:-:S04]  /*2000*/  IMAD.WIDE.U32 R4, R94, UR6, R4 ;  /* 0x000000065e047c25 */ /* 0x000fc8000f8e0004 */
[----:B------:R-:W-:Y:S02]  /*2010*/  IMAD.IADD R5, R5, 0x1, R96 ;  /* 0x0000000105057824 */ /* 0x000fe400078e0260 */
[----:B------:R-:W-:Y:S02]  /*2020*/  IMAD R97, R91, UR8, RZ ;  /* 0x000000085b617c24 */ /* 0x000fe4000f8e02ff */
[----:B------:R-:W-:-:S04]  /*2030*/  IMAD.WIDE.U32 R8, R21, UR4, R4 ;  /* 0x0000000415087c25 */ /* 0x000fc8000f8e0004 */
[----:B------:R-:W-:Y:S02]  /*2040*/  IMAD.IADD R7, R23, 0x1, R9 ;  /* 0x0000000117077824 */ /* 0x000fe400078e0209 */
[----:B------:R-:W-:Y:S02]  /*2050*/  IMAD.MOV.U32 R6, RZ, RZ, R8 ;  /* 0x000000ffff067224 */ /* 0x000fe400078e0008 */
[C---:B------:R-:W-:Y:S02]  /*2060*/  IMAD R97, R90.reuse, UR9, R97 ;  /* 0x000000095a617c24 */ /* 0x040fe4000f8e0261 */
[----:B------:R-:W-:-:S04]  /*2070*/  IMAD.WIDE.U32 R4, R90, UR8, R6 ;  /* 0x000000085a047c25 */ /* 0x000fc8000f8e0006 */
[----:B------:R-:W-:Y:S01]  /*2080*/  IMAD.IADD R5, R5, 0x1, R97 ;  /* 0x0000000105057824 */ /* 0x000fe200078e0261 */
[----:B------:R-:W-:-:S04]  /*2090*/  LEA R88, P1, R4, UR10, 0x1 ;  /* 0x0000000a04587c11 */ /* 0x000fc8000f8208ff */
[----:B------:R-:W-:-:S05]  /*20a0*/  LEA.HI.X R89, R4, UR11, R5, 0x1, P1 ;  /* 0x0000000b04597c11 */ /* 0x000fca00088f0c05 */
[----:B------:R0:W2:Y:S01]  /*20b0*/  @P0 LDG.E.LTC128B.U16 R13, desc[UR12][R88.64] ;  /* 0x0000000c580d0981 */ /* 0x0000a2000c1e1520 */
[----:B------:R-:W-:Y:S01]  /*20c0*/  IMAD.WIDE.U32 R20, R21, UR4, RZ ;  /* 0x0000000415147c25 */ /* 0x000fe2000f8e00ff */
[----:B------:R-:W-:Y:S01]  /*20d0*/  ULDC.64 UR4, c[0x0][0x5c8] ;  /* 0x0001720000047ab9 */ /* 0x000fe20000000a00 */
[----:B------:R-:W-:Y:S01]  /*20e0*/  ISETP.GT.AND P4, PT, R17, 0x1, PT ;  /* 0x000000011100780c */ /* 0x000fe20003f84270 */
[----:B------:R-:W-:Y:S01]  /*20f0*/  BSSY B0, `(.L_x_29) ;  /* 0x0000017000007945 */ /* 0x000fe20003800000 */
[----:B------:R-:W-:Y:S02]  /*2100*/  IMAD.IADD R23, R21, 0x1, R23 ;  /* 0x0000000115177824 */ /* 0x000fe400078e0217 */
[----:B------:R-:W-:Y:S01]  /*2110*/  IMAD.MOV.U32 R22, RZ, RZ, R20 ;  /* 0x000000ffff167224 */ /* 0x000fe200078e0014 */
[----:B------:R-:W-:-:S03]  /*2120*/  P2R R98, PR, RZ, 0x10 ;  /* 0x00000010ff627803 */ /* 0x000fc60000000000 */
[----:B------:R-:W-:-:S04]  /*2130*/  IMAD.WIDE.U32 R4, R90, UR8, R22 ;  /* 0x000000085a047c25 */ /* 0x000fc8000f8e0016 */
[----:B------:R-:W-:Y:S02]  /*2140*/  IMAD.IADD R5, R97, 0x1, R5 ;  /* 0x0000000161057824 */ /* 0x000fe400078e0205 */
[----:B------:R-:W-:-:S04]  /*2150*/  IMAD.WIDE.U32 R4, R94, UR6, R4 ;  /* 0x000000065e047c25 */ /* 0x000fc8000f8e0004 */
[----:B------:R-:W-:Y:S01]  /*2160*/  IMAD.IADD R2, R96, 0x1, R5 ;  /* 0x0000000160027824 */ /* 0x000fe200078e0205 */
[----:B0-----:R-:W-:Y:S02]  /*2170*/  IADD3 R88, P2, P3, R95, R4, R10 ;  /* 0x000000045f587210 */ /* 0x001fe40007b5e00a */
[C---:B------:R-:W-:Y:S02]  /*2180*/  LEA R4, P1, R12.reuse, UR4, 0x1 ;  /* 0x000000040c047c11 */ /* 0x040fe4000f8208ff */
[----:B------:R-:W-:Y:S02]  /*2190*/  IADD3.X R89, R93, R2, R11, P2, P3 ;  /* 0x000000025d597210 */ /* 0x000fe400017e640b */
[----:B------:R-:W-:Y:S02]  /*21a0*/  LEA.HI.X R5, R12, UR5, R3, 0x1, P1 ;  /* 0x000000050c057c11 */ /* 0x000fe400088f0c03 */
[----:B------:R-:W-:Y:S02]  /*21b0*/  ISETP.GT.AND P1, PT, R16, RZ, P4 ;  /* 0x000000ff1000720c */ /* 0x000fe40002724270 */
[----:B------:R-:W-:-:S04]  /*21c0*/  LEA R2, P2, R88, UR10, 0x1 ;  /* 0x0000000a58027c11 */ /* 0x000fc8000f8408ff */
[----:B------:R-:W-:Y:S01]  /*21d0*/  LEA.HI.X R3, R88, UR11, R89, 0x1, P2 ;  /* 0x0000000b58037c11 */ /* 0x000fe200090f0c59 */
[----:B--2---:R-:W-:-:S05]  /*21e0*/  HADD2.F32 R99, -RZ, R13.H0_H0 ;  /* 0x2000000dff637230 */ /* 0x004fca0000004100 */
[----:B------:R-:W-:-:S04]  /*21f0*/  FMUL R99, R99, R18 ;  /* 0x0000001263637220 */ /* 0x000fc80000400000 */
[----:B------:R-:W-:Y:S01]  /*2200*/  FFMA R99, R56, R0, R99 ;  /* 0x0000000038637223 */ /* 0x000fe20000000063 */
[----:B------:R-:W-:-:S04]  /*2210*/  PRMT R56, R13, 0x7610, R56 ;  /* 0x000076100d387816 */ /* 0x000fc80000000038 */
[----:B------:R-:W-:-:S05]  /*2220*/  F2FP.F16.F32.PACK_AB R99, RZ, R99 ;  /* 0x00000063ff63723e */ /* 0x000fca00000000ff */
[----:B------:R0:W-:Y:S01]  /*2230*/  @P0 STG.E.U16 desc[UR12][R4.64], R99 ;  /* 0x0000006304000986 */ /* 0x0001e2000c10150c */
[----:B------:R-:W-:Y:S05]  /*2240*/  @!P1 BRA `(.L_x_30) ;  /* 0x0000000000049947 */ /* 0x000fea0003800000 */
[----:B------:R1:W5:Y:S02]  /*2250*/  LDG.E.LTC128B.U16 R56, desc[UR12][R2.64+0x2] ;  /* 0x0000020c02387981 */ /* 0x000364000c1e1520 */
.L_x_30:
[----:B------:R-:W-:Y:S05]  /*2260*/  BSYNC B0 ;  /* 0x0000000000007941 */ /* 0x000fea0003800000 */
.L_x_29:
[----:B------:R-:W-:Y:S01]  /*2270*/  USHF.L.U32 UR4, UR8, 0x3, URZ ;  /* 0x0000000308047899 */ /* 0x000fe2000800063f */
[----:B-----5:R-:W-:Y:S01]  /*2280*/  HADD2.F32 R13, -RZ, R56.H0_H0 ;  /* 0x20000038ff0d7230 */ /* 0x020fe20000004100 */
[----:B------:R-:W-:Y:S01]  /*2290*/  USHF.L.U64.HI UR5, UR8, 0x3, UR9 ;  /* 0x0000000308057899 */ /* 0x000fe20008010209 */
[----:B------:R-:W-:-:S03]  /*22a0*/  ISETP.GT.AND P0, PT, R16, 0x8, P6 ;  /* 0x000000081000780c */ /* 0x000fc60003704270 */
[----:B------:R-:W-:Y:S02]  /*22b0*/  IMAD.U32 R88, RZ, RZ, UR4 ;  /* 0x00000004ff587e24 */ /* 0x000fe4000f8e00ff */
[----:B------:R-:W-:Y:S01]  /*22c0*/  FMUL R100, R13, R18 ;  /* 0x000000120d647220 */ /* 0x000fe20000400000 */
[----:B------:R-:W-:-:S03]  /*22d0*/  IMAD.U32 R89, RZ, RZ, UR5 ;  /* 0x00000005ff597e24 */ /* 0x000fc6000f8e00ff */
[----:B------:R-:W-:Y:S01]  /*22e0*/  FFMA R100, R57, R0, R100 ;  /* 0x0000000039647223 */ /* 0x000fe20000000064 */
[----:B------:R-:W-:-:S04]  /*22f0*/  IMAD.WIDE.U32 R12, R90, UR8, R88 ;  /* 0x000000085a0c7c25 */ /* 0x000fc8000f8e0058 */
[----:B------:R-:W-:Y:S01]  /*2300*/  IMAD.IADD R97, R97, 0x1, R13 ;  /* 0x0000000161617824 */ /* 0x000fe200078e020d */
[----:B------:R-:W-:Y:S02]  /*2310*/  IADD3 R13, P2, R8, R12, RZ ;  /* 0x0000000c080d7210 */ /* 0x000fe40007f5e0ff */
[----:B------:R-:W-:-:S03]  /*2320*/  F2FP.F16.F32.PACK_AB R57, RZ, R100 ;  /* 0x00000064ff39723e */ /* 0x000fc600000000ff */
[----:B------:R-:W-:Y:S01]  /*2330*/  IMAD.X R102, R97, 0x1, R7, P2 ;  /* 0x0000000161667824 */ /* 0x000fe200010e0607 */
[----:B------:R-:W-:Y:S02]  /*2340*/  LEA R100, P2, R13, UR10, 0x1 ;  /* 0x0000000a0d647c11 */ /* 0x000fe4000f8408ff */
[----:B0-----:R-:W-:Y:S02]  /*2350*/  PRMT R99, R57, 0x7610, R99 ;  /* 0x0000761039637816 */ /* 0x001fe40000000063 */
[----:B------:R-:W-:-:S03]  /*2360*/  LEA.HI.X R101, R13, UR11, R102, 0x1, P2 ;  /* 0x0000000b0d657c11 */ /* 0x000fc600090f0c66 */
[----:B------:R0:W-:Y:S04]  /*2370*/  @P1 STG.E.U16 desc[UR12][R4.64+0x2], R99 ;  /* 0x0000026304001986 */ /* 0x0001e8000c10150c */
[----:B------:R-:W2:Y:S01]  /*2380*/  @P0 LDG.E.LTC128B.U16 R56, desc[UR12][R100.64] ;  /* 0x0000000c64380981 */ /* 0x000ea2000c1e1520 */
[----:B------:R-:W-:Y:S01]  /*2390*/  IADD3 R12, P1, R20, R12, RZ ;  /* 0x0000000c140c7210 */ /* 0x000fe20007f3e0ff */
[----:B------:R-:W-:Y:S04]  /*23a0*/  BSSY B0, `(.L_x_31) ;  /* 0x0000014000007945 */ /* 0x000fe80003800000 */
[----:B------:R-:W-:-:S02]  /*23b0*/  IMAD.X R13, R97, 0x1, R23, P1 ;  /* 0x00000001610d7824 */ /* 0x000fc400008e0617 */
[C---:B------:R-:W-:Y:S01]  /*23c0*/  IMAD.SHL.U32 R97, R14.reuse, 0x2, RZ ;  /* 0x000000020e617824 */ /* 0x040fe200078e00ff */
[----:B0-----:R-:W-:Y:S01]  /*23d0*/  SHF.L.U64.HI R99, R14, 0x1, R15 ;  /* 0x000000010e637819 */ /* 0x001fe2000001020f */
[----:B------:R-:W-:-:S03]  /*23e0*/  IMAD.WIDE.U32 R12, R94, UR6, R12 ;  /* 0x000000065e0c7c25 */ /* 0x000fc6000f8e000c */
[----:B------:R-:W-:Y:S01]  /*23f0*/  IADD3 R14, P1, R97, R4, RZ ;  /* 0x00000004610e7210 */ /* 0x000fe20007f3e0ff */
[----:B------:R-:W-:Y:S01]  /*2400*/  IMAD.IADD R102, R96, 0x1, R13 ;  /* 0x0000000160667824 */ /* 0x000fe200078e020d */
[----:B------:R-:W-:-:S03]  /*2410*/  IADD3 R13, P2, P3, R95, R12, R10 ;  /* 0x0000000c5f0d7210 */ /* 0x000fc60007b5e00a */
[----:B------:R-:W-:Y:S02]  /*2420*/  IMAD.X R15, R99, 0x1, R5, P1 ;  /* 0x00000001630f7824 */ /* 0x000fe400008e0605 */
[----:B--2---:R-:W-:-:S05]  /*2430*/  HADD2.F32 R57, -RZ, R56.H0_H0 ;  /* 0x20000038ff397230 */ /* 0x004fca0000004100 */
[----:B------:R-:W-:-:S04]  /*2440*/  FMUL R57, R57, R18 ;  /* 0x0000001239397220 */ /* 0x000fc80000400000 */
[----:B------:R-:W-:Y:S01]  /*2450*/  FFMA R57, R58, R0, R57 ;  /* 0x000000003a397223 */ /* 0x000fe20000000039 */
[----:B------:R-:W-:Y:S02]  /*2460*/  IADD3.X R58, R93, R102, R11, P2, P3 ;  /* 0x000000665d3a7210 */ /* 0x000fe400017e640b */
[----:B------:R-:W-:Y:S02]  /*2470*/  ISETP.GT.AND P2, PT, R16, 0x8, P4 ;  /* 0x000000081000780c */ /* 0x000fe40002744270 */
[----:B------:R-:W-:Y:S02]  /*2480*/  F2FP.F16.F32.PACK_AB R57, RZ, R57 ;  /* 0x00000039ff39723e */ /* 0x000fe400000000ff */
[----:B------:R-:W-:-:S03]  /*2490*/  LEA R12, P3, R13, UR10, 0x1 ;  /* 0x0000000a0d0c7c11 */ /* 0x000fc6000f8608ff */
[----:B------:R0:W-:Y:S01]  /*24a0*/  @P0 STG.E.U16 desc[UR12][R14.64], R57 ;  /* 0x000000390e000986 */ /* 0x0001e2000c10150c */
[----:B------:R-:W-:-:S05]  /*24b0*/  LEA.HI.X R13, R13, UR11, R58, 0x1, P3 ;  /* 0x0000000b0d0d7c11 */ /* 0x000fca00098f0c3a */
[----:B------:R-:W-:Y:S05]  /*24c0*/  @!P2 BRA `(.L_x_32) ;  /* 0x000000000004a947 */ /* 0x000fea0003800000 */
[----:B------:R2:W5:Y:S02]  /*24d0*/  LDG.E.LTC128B.U16 R56, desc[UR12][R12.64+0x2] ;  /* 0x0000020c0c387981 */ /* 0x000564000c1e1520 */
.L_x_32:
[----:B------:R-:W-:Y:S05]  /*24e0*/  BSYNC B0 ;  /* 0x0000000000007941 */ /* 0x000fea0003800000 */
.L_x_31:
[----:B0----5:R-:W-:Y:S01]  /*24f0*/  HADD2.F32 R57, -RZ, R56.H0_H0 ;  /* 0x20000038ff397230 */ /* 0x021fe20000004100 */
[----:B------:R-:W-:Y:S01]  /*2500*/  ISETP.GT.AND P4, PT, R17, 0x8, PT ;  /* 0x000000081100780c */ /* 0x000fe20003f84270 */
[----:B------:R-:W-:Y:S03]  /*2510*/  BSSY B0, `(.L_x_33) ;  /* 0x0000009000007945 */ /* 0x000fe60003800000 */
[----:B------:R-:W-:Y:S01]  /*2520*/  FMUL R58, R57, R18 ;  /* 0x00000012393a7220 */ /* 0x000fe20000400000 */
[----:B------:R-:W-:Y:S02]  /*2530*/  ISETP.GT.AND P0, PT, R16, RZ, P4 ;  /* 0x000000ff1000720c */ /* 0x000fe40002704270 */
[----:B------:R-:W-:Y:S01]  /*2540*/  P2R R100, PR, RZ, 0x10 ;  /* 0x00000010ff647803 */ /* 0x000fe20000000000 */
[----:B------:R-:W-:-:S05]  /*2550*/  FFMA R58, R59, R0, R58 ;  /* 0x000000003b3a7223 */ /* 0x000fca000000003a */
[----:B------:R-:W-:-:S05]  /*2560*/  F2FP.F16.F32.PACK_AB R58, RZ, R58 ;  /* 0x0000003aff3a723e */ /* 0x000fca00000000ff */
[----:B------:R0:W-:Y:S01]  /*2570*/  @P2 STG.E.U16 desc[UR12][R14.64+0x2], R58 ;  /* 0x0000023a0e002986 */ /* 0x0001e2000c10150c */
[----:B------:R-:W-:Y:S05]  /*2580*/  @!P0 BRA `(.L_x_34) ;  /* 0x0000000000048947 */ /* 0x000fea0003800000 */
[----:B------:R3:W5:Y:S02]  /*2590*/  LDG.E.LTC128B.U16 R56, desc[UR12][R2.64+0x10] ;  /* 0x0000100c02387981 */ /* 0x000764000c1e1520 */
.L_x_34:
[----:B------:R-:W-:Y:S05]  /*25a0*/  BSYNC B0 ;  /* 0x0000000000007941 */ /* 0x000fea0003800000 */
.L_x_33:
[----:B-----5:R-:W-:Y:S01]  /*25b0*/  HADD2.F32 R57, -RZ, R56.H0_H0 ;  /* 0x20000038ff397230 */ /* 0x020fe20000004100 */
        /* <DEDUP_REMOVED lines=10> */
.L_x_36:
[----:B------:R-:W-:Y:S05]  /*2660*/  BSYNC B0 ;  /* 0x0000000000007941 */ /* 0x000fea0003800000 */
.L_x_35:
[----:B----45:R-:W-:Y:S01]  /*2670*/  HADD2.F32 R57, -RZ, R56.H0_H0 ;  /* 0x20000038ff397230 */ /* 0x030fe20000004100 */
[----:B------:R-:W-:Y:S01]  /*2680*/  IADD3 R59, P0, R90, 0x40, RZ ;  /* 0x000000405a3b7810 */ /* 0x000fe20007f1e0ff */
[----:B------:R-:W-:Y:S03]  /*2690*/  BSSY B0, `(.L_x_37) ;  /* 0x000000c000007945 */ /* 0x000fe60003800000 */
[----:B0-----:R-:W-:Y:S01]  /*26a0*/  FMUL R58, R57, R18 ;  /* 0x00000012393a7220 */ /* 0x001fe20000400000 */
[----:B------:R-:W-:Y:S01]  /*26b0*/  IMAD.X R90, RZ, RZ, R91, P0 ;  /* 0x000000ffff5a7224 */ /* 0x000fe200000e065b */
[----:B------:R-:W-:Y:S02]  /*26c0*/  ISETP.GT.AND P0, PT, R16, 0x8, P4 ;  /* 0x000000081000780c */ /* 0x000fe40002704270 */
[----:B------:R-:W-:-:S05]  /*26d0*/  FFMA R58, R61, R0, R58 ;  /* 0x000000003d3a7223 */ /* 0x000fca000000003a */
[----:B------:R-:W-:-:S04]  /*26e0*/  F2FP.F16.F32.PACK_AB R58, RZ, R58 ;  /* 0x0000003aff3a723e */ /* 0x000fc800000000ff */
[----:B------:R-:W-:Y:S01]  /*26f0*/  PRMT R57, R58, 0x7610, R57 ;  /* 0x000076103a397816 */ /* 0x000fe20000000039 */
[----:B------:R-:W-:Y:S01]  /*2700*/  IMAD R58, R90, UR8, RZ ;  /* 0x000000085a3a7c24 */ /* 0x000fe2000f8e02ff */
[----:B------:R-:W-:-:S03]  /*2710*/  PRMT R90, R56, 0x7610, R90 ;  /* 0x00007610385a7816 */ /* 0x000fc6000000005a */
[----:B------:R0:W-:Y:S01]  /*2720*/  @P1 STG.E.U16 desc[UR12][R4.64+0x12], R57 ;  /* 0x0000123904001986 */ /* 0x0001e2000c10150c */
[----:B------:R-:W-:Y:S05]  /*2730*/  @!P0 BRA `(.L_x_38) ;  /* 0x0000000000048947 */ /* 0x000fea0003800000 */
[----:B------:R4:W5:Y:S02]  /*2740*/  LDG.E.LTC128B.U16 R90, desc[UR12][R12.64+0x10] ;  /* 0x0000100c0c5a7981 */ /* 0x000964000c1e1520 */
.L_x_38:
[----:B------:R-:W-:Y:S05]  /*2750*/  BSYNC B0 ;  /* 0x0000000000007941 */ /* 0x000fea0003800000 */
.L_x_37:
[----:B0----5:R-:W-:Y:S01]  /*2760*/  HADD2.F32 R57, -RZ, R90.H0_H0 ;  /* 0x2000005aff397230 */ /* 0x021fe20000004100 */
[----:B------:R-:W-:Y:S01]  /*2770*/  ISETP.GT.AND P1, PT, R16, 0x8, P3 ;  /* 0x000000081000780c */ /* 0x000fe20001f24270 */
[C---:B------:R-:W-:Y:S01]  /*2780*/  IMAD R21, R59.reuse, UR9, R58 ;  /* 0x000000093b157c24 */ /* 0x040fe2000f8e023a */
[----:B------:R-:W-:Y:S01]  /*2790*/  BSSY B0, `(.L_x_39) ;  /* 0x0000012000007945 */ /* 0x000fe20003800000 */
[----:B------:R-:W-:-:S04]  /*27a0*/  IMAD.WIDE.U32 R60, R59, UR8, R22 ;  /* 0x000000083b3c7c25 */ /* 0x000fc8000f8e0016 */
[----:B------:R-:W-:Y:S01]  /*27b0*/  FMUL R57, R57, R18 ;  /* 0x0000001239397220 */ /* 0x000fe20000400000 */
[----:B------:R-:W-:-:S03]  /*27c0*/  IMAD.IADD R61, R21, 0x1, R61 ;  /* 0x00000001153d7824 */ /* 0x000fc600078e023d */
[----:B------:R-:W-:Y:S01]  /*27d0*/  FFMA R62, R62, R0, R57 ;  /* 0x000000003e3e7223 */ /* 0x000fe20000000039 */
[----:B------:R-:W-:-:S04]  /*27e0*/  IMAD.WIDE.U32 R56, R59, UR8, R88 ;  /* 0x000000083b387c25 */ /* 0x000fc8000f8e0058 */
[----:B------:R-:W-:Y:S01]  /*27f0*/  F2FP.F16.F32.PACK_AB R62, RZ, R62 ;  /* 0x0000003eff3e723e */ /* 0x000fe200000000ff */
[----:B------:R-:W-:Y:S01]  /*2800*/  IMAD.IADD R89, R21, 0x1, R57 ;  /* 0x0000000115597824 */ /* 0x000fe200078e0239 */
[----:B------:R-:W-:Y:S01]  /*2810*/  IADD3 R22, P2, R20, R56, RZ ;  /* 0x0000003814167210 */ /* 0x000fe20007f5e0ff */
[----:B------:R-:W-:Y:S02]  /*2820*/  IMAD.WIDE.U32 R60, R94, UR6, R60 ;  /* 0x000000065e3c7c25 */ /* 0x000fe4000f8e003c */
[----:B------:R0:W-:Y:S02]  /*2830*/  @P0 STG.E.U16 desc[UR12][R14.64+0x10], R62 ;  /* 0x0000103e0e000986 */ /* 0x0001e4000c10150c */
[----:B------:R-:W-:Y:S01]  /*2840*/  IMAD.X R23, R89, 0x1, R23, P2 ;  /* 0x0000000159177824 */ /* 0x000fe200010e0617 */
[----:B------:R-:W-:Y:S01]  /*2850*/  IADD3 R58, P0, P2, R95, R60, R10 ;  /* 0x0000003c5f3a7210 */ /* 0x000fe20007a1e00a */
[----:B------:R-:W-:Y:S02]  /*2860*/  IMAD.IADD R91, R96, 0x1, R61 ;  /* 0x00000001605b7824 */ /* 0x000fe400078e023d */
[----:B------:R-:W-:-:S03]  /*2870*/  IMAD.WIDE.U32 R22, R94, UR6, R22 ;  /* 0x000000065e167c25 */ /* 0x000fc6000f8e0016 */
[----:B------:R-:W-:Y:S01]  /*2880*/  IADD3.X R91, R93, R91, R11, P0, P2 ;  /* 0x0000005b5d5b7210 */ /* 0x000fe200007e440b */
[----:B------:R-:W-:Y:S06]  /*2890*/  @!P1 BRA `(.L_x_40) ;  /* 0x0000000000049947 */ /* 0x000fec0003800000 */
[----:B------:R0:W5:Y:S02]  /*28a0*/  LDG.E.LTC128B.U16 R90, desc[UR12][R12.64+0x12] ;  /* 0x0000120c0c5a7981 */ /* 0x000164000c1e1520 */
.L_x_40:
[----:B------:R-:W-:Y:S05]  /*28b0*/  BSYNC B0 ;  /* 0x0000000000007941 */ /* 0x000fea0003800000 */
.L_x_39:
[----:B-----5:R-:W-:Y:S01]  /*28c0*/  HADD2.F32 R103, -RZ, R90.H0_H0 ;  /* 0x2000005aff677230 */ /* 0x020fe20000004100 */
[----:B------:R-:W-:Y:S01]  /*28d0*/  IADD3 R95, P0, P2, R95, R22, R10 ;  /* 0x000000165f5f7210 */ /* 0x000fe20007a1e00a */
[----:B------:R-:W-:Y:S01]  /*28e0*/  IMAD.IADD R10, R96, 0x1, R23 ;  /* 0x00000001600a7824 */ /* 0x000fe200078e0217 */
[C---:B------:R-:W-:Y:S01]  /*28f0*/  SHF.L.U64.HI R19, R92.reuse, 0x1, R19 ;  /* 0x000000015c137819 */ /* 0x040fe20000010213 */
[----:B------:R-:W-:Y:S02]  /*2900*/  IMAD.SHL.U32 R61, R92, 0x2, RZ ;  /* 0x000000025c3d7824 */ /* 0x000fe400078e00ff */
[----:B------:R-:W-:Y:S01]  /*2910*/  FMUL R20, R103, R18 ;  /* 0x0000001267147220 */ /* 0x000fe20000400000 */
[----:B------:R-:W-:Y:S01]  /*2920*/  ISETP.GT.AND P3, PT, R17, 0x10, PT ;  /* 0x000000101100780c */ /* 0x000fe20003f64270 */
[----:B------:R-:W-:Y:S01]  /*2930*/  BSSY B0, `(.L_x_41) ;  /* 0x000000b000007945 */ /* 0x000fe20003800000 */
[----:B------:R-:W-:Y:S01]  /*2940*/  IADD3.X R60, R93, R10, R11, P0, P2 ;  /* 0x0000000a5d3c7210 */ /* 0x000fe200007e440b */
[----:B------:R-:W-:Y:S01]  /*2950*/  FFMA R20, R63, R0, R20 ;  /* 0x000000003f147223 */ /* 0x000fe20000000014 */
[----:B------:R-:W-:-:S02]  /*2960*/  IADD3 R10, P0, P2, R61, R4, R97 ;  /* 0x000000043d0a7210 */ /* 0x000fc40007a1e061 */
[----:B------:R-:W-:Y:S02]  /*2970*/  P2R R88, PR, RZ, 0x8 ;  /* 0x00000008ff587803 */ /* 0x000fe40000000000 */
[----:B------:R-:W-:Y:S02]  /*2980*/  F2FP.F16.F32.PACK_AB R20, RZ, R20 ;  /* 0x00000014ff14723e */ /* 0x000fe400000000ff */
[----:B------:R-:W-:Y:S02]  /*2990*/  IADD3.X R11, R19, R5, R99, P0, P2 ;  /* 0x00000005130b7210 */ /* 0x000fe400007e4463 */
[----:B------:R-:W-:Y:S01]  /*29a0*/  ISETP.GT.AND P0, PT, R16, RZ, P3 ;  /* 0x000000ff1000720c */ /* 0x000fe20001f04270 */
[----:B------:R0:W-:-:S12]  /*29b0*/  @P1 STG.E.U16 desc[UR12][R14.64+0x12], R20 ;  /* 0x000012140e001986 */ /* 0x0001d8000c10150c */
[----:B0-----:R-:W-:Y:S05]  /*29c0*/  @!P0 BRA `(.L_x_42) ;  /* 0x0000000000048947 */ /* 0x001fea0003800000 */
[----:B------:R0:W5:Y:S02]  /*29d0*/  LDG.E.LTC128B.U16 R90, desc[UR12][R2.64+0x20] ;  /* 0x0000200c025a7981 */ /* 0x000164000c1e1520 */
.L_x_42:
[----:B------:R-:W-:Y:S05]  /*29e0*/  BSYNC B0 ;  /* 0x0000000000007941 */ /* 0x000fea0003800000 */
.L_x_41:
[----:B-----5:R-:W-:Y:S01]  /*29f0*/  HADD2.F32 R23, -RZ, R90.H0_H0 ;  /* 0x2000005aff177230 */ /* 0x020fe20000004100 */
[----:B------:R-:W-:Y:S01]  /*2a00*/  ISETP.GT.AND P1, PT, R17, 0x11, PT ;  /* 0x000000111100780c */ /* 0x000fe20003f24270 */
[----:B------:R-:W-:Y:S03]  /*2a10*/  BSSY B0, `(.L_x_43) ;  /* 0x0000009000007945 */ /* 0x000fe60003800000 */
[----:B------:R-:W-:-:S04]  /*2a20*/  FMUL R23, R23, R18 ;  /* 0x0000001217177220 */ /* 0x000fc80000400000 */
[----:B------:R-:W-:Y:S01]  /*2a30*/  FFMA R23, R64, R0, R23 ;  /* 0x0000000040177223 */ /* 0x000fe20000000017 */
[----:B------:R-:W-:-:S04]  /*2a40*/  P2R R64, PR, RZ, 0x2 ;  /* 0x00000002ff407803 */ /* 0x000fc80000000000 */
[----:B------:R-:W-:-:S05]  /*2a50*/  F2FP.F16.F32.PACK_AB R23, RZ, R23 ;  /* 0x00000017ff17723e */ /* 0x000fca00000000ff */
[----:B------:R0:W-:Y:S01]  /*2a60*/  @P0 STG.E.U16 desc[UR12][R4.64+0x20], R23 ;  /* 0x0000201704000986 */ /* 0x0001e2000c10150c */
[----:B------:R-:W-:-:S13]  /*2a70*/  ISETP.GT.AND P0, PT, R16, RZ, P1 ;  /* 0x000000ff1000720c */ /* 0x000fda0000f04270 */
[----:B0-----:R-:W-:Y:S05]  /*2a80*/  @!P0 BRA `(.L_x_44) ;  /* 0x0000000000048947 */ /* 0x001fea0003800000 */
[----:B------:R0:W5:Y:S02]  /*2a90*/  LDG.E.LTC128B.U16 R90, desc[UR12][R2.64+0x22] ;  /* 0x0000220c025a7981 */ /* 0x000164000c1e1520 */
.L_x_44:
[----:B------:R-:W-:Y:S05]  /*2aa0*/  BSYNC B0 ;  /* 0x0000000000007941 */ /* 0x000fea0003800000 */
.L_x_43:
[----:B-----5:R-:W-:Y:S01]  /*2ab0*/  HADD2.F32 R23, -RZ, R90.H0_H0 ;  /* 0x2000005aff177230 */ /* 0x020fe20000004100 */
[----:B------:R-:W-:Y:S04]  /*2ac0*/  BSSY B0, `(.L_x_45) ;  /* 0x0000008000007945 */ /* 0x000fe80003800000 */
[----:B------:R-:W-:-:S04]  /*2ad0*/  FMUL R20, R23, R18 ;  /* 0x0000001217147220 */ /* 0x000fc80000400000 */
[----:B------:R-:W-:-:S05]  /*2ae0*/  FFMA R20, R65, R0, R20 ;  /* 0x0000000041147223 */ /* 0x000fca0000000014 */
[----:B------:R-:W-:-:S05]  /*2af0*/  F2FP.F16.F32.PACK_AB R20, RZ, R20 ;  /* 0x00000014ff14723e */ /* 0x000fca00000000ff */
[----:B------:R0:W-:Y:S01]  /*2b00*/  @P0 STG.E.U16 desc[UR12][R4.64+0x22], R20 ;  /* 0x0000221404000986 */ /* 0x0001e2000c10150c */
[----:B------:R-:W-:-:S13]  /*2b10*/  ISETP.GT.AND P0, PT, R16, 0x8, P3 ;  /* 0x000000081000780c */ /* 0x000fda0001f04270 */
[----:B0-----:R-:W-:Y:S05]  /*2b20*/  @!P0 BRA `(.L_x_46) ;  /* 0x0000000000048947 */ /* 0x001fea0003800000 */
[----:B------:R0:W5:Y:S02]  /*2b30*/  LDG.E.LTC128B.U16 R90, desc[UR12][R12.64+0x20] ;  /* 0x0000200c0c5a7981 */ /* 0x000164000c1e1520 */
.L_x_46:
[----:B------:R-:W-:Y:S05]  /*2b40*/  BSYNC B0 ;  /* 0x0000000000007941 */ /* 0x000fea0003800000 */
.L_x_45:
        /* <DEDUP_REMOVED lines=9> */
.L_x_48:
[----:B------:R-:W-:Y:S05]  /*2be0*/  BSYNC B0 ;  /* 0x0000000000007941 */ /* 0x000fea0003800000 */
.L_x_47:
[----:B-----5:R-:W-:Y:S01]  /*2bf0*/  HADD2.F32 R9, -RZ, R90.H0_H0 ;  /* 0x2000005aff097230 */ /* 0x020fe20000004100 */
[----:B------:R-:W-:Y:S01]  /*2c00*/  ISETP.GT.AND P2, PT, R17, 0x18, PT ;  /* 0x000000181100780c */ /* 0x000fe20003f44270 */
[----:B------:R-:W-:Y:S01]  /*2c10*/  IMAD.WIDE.U32 R62, R59, UR8, R6 ;  /* 0x000000083b3e7c25 */ /* 0x000fe2000f8e0006 */
[----:B------:R-:W-:Y:S03]  /*2c20*/  BSSY B0, `(.L_x_49) ;  /* 0x0000015000007945 */ /* 0x000fe60003800000 */
[----:B------:R-:W-:Y:S01]  /*2c30*/  FMUL R20, R9, R18 ;  /* 0x0000001209147220 */ /* 0x000fe20000400000 */
[----:B------:R-:W-:-:S03]  /*2c40*/  IMAD.IADD R21, R63, 0x1, R21 ;  /* 0x000000013f157824 */ /* 0x000fc600078e0215 */
[----:B------:R-:W-:-:S05]  /*2c50*/  FFMA R20, R67, R0, R20 ;  /* 0x0000000043147223 */ /* 0x000fca0000000014 */
[----:B------:R-:W-:-:S04]  /*2c60*/  F2FP.F16.F32.PACK_AB R20, RZ, R20 ;  /* 0x00000014ff14723e */ /* 0x000fc800000000ff */
[----:B------:R-:W-:-:S05]  /*2c70*/  PRMT R23, R20, 0x7610, R23 ;  /* 0x0000761014177816 */ /* 0x000fca0000000017 */
[----:B------:R1:W-:Y:S01]  /*2c80*/  @P0 STG.E.U16 desc[UR12][R14.64+0x22], R23 ;  /* 0x000022170e000986 */ /* 0x0003e2000c10150c */
[----:B------:R-:W-:-:S04]  /*2c90*/  LEA R22, P0, R62, UR10, 0x1 ;  /* 0x0000000a3e167c11 */ /* 0x000fc8000f8008ff */
[----:B-1----:R-:W-:Y:S02]  /*2ca0*/  LEA.HI.X R23, R62, UR11, R21, 0x1, P0 ;  /* 0x0000000b3e177c11 */ /* 0x002fe400080f0c15 */
[----:B------:R-:W-:-:S04]  /*2cb0*/  LEA R20, P0, R58, UR10, 0x1 ;  /* 0x0000000a3a147c11 */ /* 0x000fc8000f8008ff */
[----:B------:R-:W-:Y:S02]  /*2cc0*/  LEA.HI.X R21, R58, UR11, R91, 0x1, P0 ;  /* 0x0000000b3a157c11 */ /* 0x000fe400080f0c5b */
[----:B------:R-:W-:-:S05]  /*2cd0*/  IADD3 R9, P0, R8, R56, RZ ;  /* 0x0000003808097210 */ /* 0x000fca0007f1e0ff */
[----:B------:R-:W-:Y:S01]  /*2ce0*/  IMAD.X R6, R89, 0x1, R7, P0 ;  /* 0x0000000159067824 */ /* 0x000fe200000e0607 */
[----:B------:R-:W-:-:S04]  /*2cf0*/  LEA R8, P0, R9, UR10, 0x1 ;  /* 0x0000000a09087c11 */ /* 0x000fc8000f8008ff */
[----:B------:R-:W-:Y:S02]  /*2d00*/  LEA.HI.X R9, R9, UR11, R6, 0x1, P0 ;  /* 0x0000000b09097c11 */ /* 0x000fe400080f0c06 */
[----:B------:R-:W-:-:S04]  /*2d10*/  LEA R6, P0, R95, UR10, 0x1 ;  /* 0x0000000a5f067c11 */ /* 0x000fc8000f8008ff */
[----:B------:R-:W-:Y:S02]  /*2d20*/  LEA.HI.X R7, R95, UR11, R60, 0x1, P0 ;  /* 0x0000000b5f077c11 */ /* 0x000fe400080f0c3c */
[----:B------:R-:W-:Y:S02]  /*2d30*/  ISETP.GT.AND P0, PT, R16, RZ, P2 ;  /* 0x000000ff1000720c */ /* 0x000fe40001704270 */
[----:B------:R-:W-:-:S11]  /*2d40*/  P2R R60, PR, RZ, 0x4 ;  /* 0x00000004ff3c7803 */ /* 0x000fd60000000000 */
[----:B------:R-:W-:Y:S05]  /*2d50*/  @!P0 BRA `(.L_x_50) ;  /* 0x0000000000048947 */ /* 0x000fea0003800000 */
[----:B------:R1:W5:Y:S02]  /*2d60*/  LDG.E.LTC128B.U16 R90, desc[UR12][R2.64+0x30] ;  /* 0x0000300c025a7981 */ /* 0x000364000c1e1520 */
.L_x_50:
[----:B------:R-:W-:Y:S05]  /*2d70*/  BSYNC B0 ;  /* 0x0000000000007941 */ /* 0x000fea0003800000 */
.L_x_49:
[----:B-----5:R-:W-:Y:S01]  /*2d80*/  HADD2.F32 R57, -RZ, R90.H0_H0 ;  /* 0x2000005aff397230 */ /* 0x020fe20000004100 */
[----:B------:R-:W-:Y:S01]  /*2d90*/  ISETP.GT.AND P1, PT, R17, 0x19, PT ;  /* 0x000000191100780c */ /* 0x000fe20003f24270 */
[----:B------:R-:W-:Y:S03]  /*2da0*/  BSSY B0, `(.L_x_51) ;  /* 0x0000009000007945 */ /* 0x000fe60003800000 */
[----:B------:R-:W-:Y:S01]  /*2db0*/  FMUL R57, R57, R18 ;  /* 0x0000001239397220 */ /* 0x000fe20000400000 */
[----:B------:R-:W-:-:S03]  /*2dc0*/  P2R R67, PR, RZ, 0x2 ;  /* 0x00000002ff437803 */ /* 0x000fc60000000000 */
[----:B------:R-:W-:-:S05]  /*2dd0*/  FFMA R57, R68, R0, R57 ;  /* 0x0000000044397223 */ /* 0x000fca0000000039 */
[----:B------:R-:W-:-:S05]  /*2de0*/  F2FP.F16.F32.PACK_AB R57, RZ, R57 ;  /* 0x00000039ff39723e */ /* 0x000fca00000000ff */
[----:B------:R0:W-:Y:S01]  /*2df0*/  @P0 STG.E.U16 desc[UR12][R4.64+0x30], R57 ;  /* 0x0000303904000986 */ /* 0x0001e2000c10150c */
[----:B------:R-:W-:-:S13]  /*2e00*/  ISETP.GT.AND P0, PT, R16, RZ, P1 ;  /* 0x000000ff1000720c */ /* 0x000fda0000f04270 */
[----:B0-----:R-:W-:Y:S05]  /*2e10*/  @!P0 BRA `(.L_x_52) ;  /* 0x0000000000048947 */ /* 0x001fea0003800000 */
[----:B------:R0:W5:Y:S02]  /*2e20*/  LDG.E.LTC128B.U16 R90, desc[UR12][R2.64+0x32] ;  /* 0x0000320c025a7981 */ /* 0x000164000c1e1520 */
.L_x_52:
[----:B------:R-:W-:Y:S05]  /*2e30*/  BSYNC B0 ;  /* 0x0000000000007941 */ /* 0x000fea0003800000 */
.L_x_51:
        /* <DEDUP_REMOVED lines=9> */
.L_x_54:
[----:B------:R-:W-:Y:S05]  /*2ed0*/  BSYNC B0 ;  /* 0x0000000000007941 */ /* 0x000fea0003800000 */
.L_x_53:
        /* <DEDUP_REMOVED lines=9> */
.L_x_56:
[----:B------:R-:W-:Y:S05]  /*2f70*/  BSYNC B0 ;  /* 0x0000000000007941 */ /* 0x000fea0003800000 */
.L_x_55:
        /* <DEDUP_REMOVED lines=11> */
.L_x_58:
[----:B------:R-:W-:Y:S05]  /*3030*/  BSYNC B0 ;  /* 0x0000000000007941 */ /* 0x000fea0003800000 */
.L_x_57:
        /* <DEDUP_REMOVED lines=11> */
.L_x_60:
[----:B------:R-:W-:Y:S05]  /*30f0*/  BSYNC B0 ;  /* 0x0000000000007941 */ /* 0x000fea0003800000 */
.L_x_59:
        /* <DEDUP_REMOVED lines=9> */
.L_x_62:
[----:B------:R-:W-:Y:S05]  /*3190*/  BSYNC B0 ;  /* 0x0000000000007941 */ /* 0x000fea0003800000 */
.L_x_61:
        /* <DEDUP_REMOVED lines=9> */
.L_x_64:
[----:B------:R-:W-:Y:S05]  /*3230*/  BSYNC B0 ;  /* 0x0000000000007941 */ /* 0x000fea0003800000 */
.L_x_63:
[----:B-----5:R-:W-:Y:S01]  /*3240*/  HADD2.F32 R57, -RZ, R90.H0_H0 ;  /* 0x2000005aff397230 */ /* 0x020fe20000004100 */
[----:B------:R-:W-:Y:S01]  /*3250*/  ISETP.GT.AND P5, PT, R17, 0x28, PT ;  /* 0x000000281100780c */ /* 0x000fe20003fa4270 */
[----:B------:R-:W-:Y:S03]  /*3260*/  BSSY B0, `(.L_x_65) ;  /* 0x0000009000007945 */ /* 0x000fe60003800000 */
[----:B------:R-:W-:-:S04]  /*3270*/  FMUL R56, R57, R18 ;  /* 0x0000001239387220 */ /* 0x000fc80000400000 */
[----:B------:R-:W-:-:S05]  /*3280*/  FFMA R56, R75, R0, R56 ;  /* 0x000000004b387223 */ /* 0x000fca0000000038 */
[----:B------:R-:W-:-:S05]  /*3290*/  F2FP.F16.F32.PACK_AB R56, RZ, R56 ;  /* 0x00000038ff38723e */ /* 0x000fca00000000ff */
[----:B------:R1:W-:Y:S01]  /*32a0*/  @P0 STG.E.U16 desc[UR12][R14.64+0x42], R56 ;  /* 0x000042380e000986 */ /* 0x0003e2000c10150c */
[----:B------:R-:W-:Y:S02]  /*32b0*/  ISETP.GT.AND P0, PT, R16, RZ, P5 ;  /* 0x000000ff1000720c */ /* 0x000fe40002f04270 */
[----:B-1----:R-:W-:-:S11]  /*32c0*/  P2R R56, PR, RZ, 0x20 ;  /* 0x00000020ff387803 */ /* 0x002fd60000000000 */
[----:B------:R-:W-:Y:S05]  /*32d0*/  @!P0 BRA `(.L_x_66) ;  /* 0x0000000000048947 */ /* 0x000fea0003800000 */
[----:B------:R1:W5:Y:S02]  /*32e0*/  LDG.E.LTC128B.U16 R90, desc[UR12][R2.64+0x50] ;  /* 0x0000500c025a7981 */ /* 0x000364000c1e1520 */
.L_x_66:
[----:B------:R-:W-:Y:S05]  /*32f0*/  BSYNC B0 ;  /* 0x0000000000007941 */ /* 0x000fea0003800000 */
.L_x_65:
        /* <DEDUP_REMOVED lines=11> */
.L_x_68:
[----:B------:R-:W-:Y:S05]  /*33b0*/  BSYNC B0 ;  /* 0x0000000000007941 */ /* 0x000fea0003800000 */
.L_x_67:
        /* <DEDUP_REMOVED lines=9> */
.L_x_70:
[----:B------:R-:W-:Y:S05]  /*3450*/  BSYNC B0 ;  /* 0x0000000000007941 */ /* 0x000fea0003800000 */
.L_x_69:
        /* <DEDUP_REMOVED lines=9> */
.L_x_72:
[----:B------:R-:W-:Y:S05]  /*34f0*/  BSYNC B0 ;  /* 0x0000000000007941 */ /* 0x000fea0003800000 */
.L_x_71:
[----:B-----5:R-:W-:Y:S01]  /*3500*/  HADD2.F32 R57, -RZ, R90.H0_H0 ;  /* 0x2000005aff397230 */ /* 0x020fe20000004100 */
[----:B------:R-:W-:Y:S01]  /*3510*/  ISETP.GT.AND P3, PT, R17, 0x30, PT ;  /* 0x000000301100780c */ /* 0x000fe20003f64270 */
[----:B------:R-:W-:Y:S03]  /*3520*/  BSSY B0, `(.L_x_73) ;  /* 0x0000008000007945 */ /* 0x000fe60003800000 */
[----:B------:R-:W-:-:S04]  /*3530*/  FMUL R56, R57, R18 ;  /* 0x0000001239387220 */ /* 0x000fc80000400000 */
[----:B------:R-:W-:-:S05]  /*3540*/  FFMA R56, R79, R0, R56 ;  /* 0x000000004f387223 */ /* 0x000fca0000000038 */
[----:B------:R-:W-:-:S05]  /*3550*/  F2FP.F16.F32.PACK_AB R56, RZ, R56 ;  /* 0x00000038ff38723e */ /* 0x000fca00000000ff */
[----:B------:R0:W-:Y:S01]  /*3560*/  @P0 STG.E.U16 desc[UR12][R14.64+0x52], R56 ;  /* 0x000052380e000986 */ /* 0x0001e2000c10150c */
[----:B------:R-:W-:-:S13]  /*3570*/  ISETP.GT.AND P0, PT, R16, RZ, P3 ;  /* 0x000000ff1000720c */ /* 0x000fda0001f04270 */
[----:B0-----:R-:W-:Y:S05]  /*3580*/  @!P0 BRA `(.L_x_74) ;  /* 0x0000000000048947 */ /* 0x001fea0003800000 */
[----:B------:R0:W5:Y:S02]  /*3590*/  LDG.E.LTC128B.U16 R90, desc[UR12][R2.64+0x60] ;  /* 0x0000600c025a7981 */ /* 0x000164000c1e1520 */
.L_x_74:
[----:B------:R-:W-:Y:S05]  /*35a0*/  BSYNC B0 ;  /* 0x0000000000007941 */ /* 0x000fea0003800000 */
.L_x_73:
        /* <DEDUP_REMOVED lines=10> */
.L_x_76:
[----:B------:R-:W-:Y:S05]  /*3650*/  BSYNC B0 ;  /* 0x0000000000007941 */ /* 0x000fea0003800000 */
.L_x_75:
        /* <DEDUP_REMOVED lines=9> */
.L_x_78:
[----:B------:R-:W-:Y:S05]  /*36f0*/  BSYNC B0 ;  /* 0x0000000000007941 */ /* 0x000fea0003800000 */
.L_x_77:
        /* <DEDUP_REMOVED lines=9> */
.L_x_80:
[----:B------:R-:W-:Y:S05]  /*3790*/  BSYNC B0 ;  /* 0x0000000000007941 */ /* 0x000fea0003800000 */
.L_x_79:
        /* <DEDUP_REMOVED lines=10> */
.L_x_82:
[----:B------:R-:W-:Y:S05]  /*3840*/  BSYNC B0 ;  /* 0x0000000000007941 */ /* 0x000fea0003800000 */
.L_x_81:
[----:B-----5:R-:W-:Y:S01]  /*3850*/  HADD2.F32 R57, -RZ, R90.H0_H0 ;  /* 0x2000005aff397230 */ /* 0x020fe20000004100 */
[----:B------:R-:W-:Y:S04]  /*3860*/  BSSY B0, `(.L_x_83) ;  /* 0x000000f000007945 */ /* 0x000fe80003800000 */
[----:B------:R-:W-:-:S04]  /*3870*/  FMUL R57, R57, R18 ;  /* 0x0000001239397220 */ /* 0x000fc80000400000 */
[----:B------:R-:W-:-:S05]  /*3880*/  FFMA R57, R84, R0, R57 ;  /* 0x0000000054397223 */ /* 0x000fca0000000039 */
[----:B------:R-:W-:-:S05]  /*3890*/  F2FP.F16.F32.PACK_AB R57, RZ, R57 ;  /* 0x00000039ff39723e */ /* 0x000fca00000000ff */
[----:B------:R1:W-:Y:S01]  /*38a0*/  @P0 STG.E.U16 desc[UR12][R4.64+0x70], R57 ;  /* 0x0000703904000986 */ /* 0x0003e2000c10150c */
[----:B------:R-:W-:-:S05]  /*38b0*/  IADD3 R58, P0, R61, R14, RZ ;  /* 0x0000000e3d3a7210 */ /* 0x000fca0007f1e0ff */
[----:B------:R-:W-:Y:S01]  /*38c0*/  IMAD.X R59, R19, 0x1, R15, P0 ;  /* 0x00000001133b7824 */ /* 0x000fe200000e060f */
[----:B------:R-:W-:-:S05]  /*38d0*/  IADD3 R62, P0, R61, R14, RZ ;  /* 0x0000000e3d3e7210 */ /* 0x000fca0007f1e0ff */
[----:B------:R-:W-:Y:S01]  /*38e0*/  IMAD.X R63, R19, 0x1, R15, P0 ;  /* 0x00000001133f7824 */ /* 0x000fe200000e060f */
[----:B------:R-:W-:-:S05]  /*38f0*/  IADD3 R56, P0, R61, R4, RZ ;  /* 0x000000043d387210 */ /* 0x000fca0007f1e0ff */
[----:B-1----:R-:W-:Y:S01]  /*3900*/  IMAD.X R57, R19, 0x1, R5, P0 ;  /* 0x0000000113397824 */ /* 0x002fe200000e0605 */
[----:B------:R-:W-:-:S04]  /*3910*/  ISETP.GT.AND P0, PT, R17, 0x39, PT ;  /* 0x000000391100780c */ /* 0x000fc80003f04270 */
[----:B------:R-:W-:-:S13]  /*3920*/  ISETP.GT.AND P4, PT, R16, RZ, P0 ;  /* 0x000000ff1000720c */ /* 0x000fda0000784270 */
[----:B------:R-:W-:Y:S05]  /*3930*/  @!P4 BRA `(.L_x_84) ;  /* 0x000000000004c947 */ /* 0x000fea0003800000 */
[----:B------:R1:W5:Y:S02]  /*3940*/  LDG.E.LTC128B.U16 R90, desc[UR12][R2.64+0x72] ;  /* 0x0000720c025a7981 */ /* 0x000364000c1e1520 */
.L_x_84:
[----:B------:R-:W-:Y:S05]  /*3950*/  BSYNC B0 ;  /* 0x0000000000007941 */ /* 0x000fea0003800000 */
.L_x_83:
[----:B01-3-5:R-:W-:Y:S01]  /*3960*/  HADD2.F32 R3, -RZ, R90.H0_H0 ;  /* 0x2000005aff037230 */ /* 0x02bfe20000004100 */
        /* <DEDUP_REMOVED lines=8> */
.L_x_86:
[----:B------:R-:W-:Y:S05]  /*39f0*/  BSYNC B0 ;  /* 0x0000000000007941 */ /* 0x000fea0003800000 */
.L_x_85:
[----:B-----5:R-:W-:Y:S01]  /*3a00*/  HADD2.F32 R3, -RZ, R90.H0_H0 ;  /* 0x2000005aff037230 */ /* 0x020fe20000004100 */
[----:B------:R-:W-:Y:S04]  /*3a10*/  BSSY B0, `(.L_x_87) ;  /* 0x0000008000007945 */ /* 0x000fe80003800000 */
[----:B------:R-:W-:-:S04]  /*3a20*/  FMUL R3, R3, R18 ;  /* 0x0000001203037220 */ /* 0x000fc80000400000 */
[----:B------:R-:W-:-:S05]  /*3a30*/  FFMA R3, R86, R0, R3 ;  /* 0x0000000056037223 */ /* 0x000fca0000000003 */
[----:B------:R-:W-:-:S05]  /*3a40*/  F2FP.F16.F32.PACK_AB R3, RZ, R3 ;  /* 0x00000003ff03723e */ /* 0x000fca00000000ff */
[----:B------:R1:W-:Y:S01]  /*3a50*/  @P4 STG.E.U16 desc[UR12][R14.64+0x70], R3 ;  /* 0x000070030e004986 */ /* 0x0003e2000c10150c */
[----:B------:R-:W-:-:S13]  /*3a60*/  ISETP.GT.AND P4, PT, R16, 0x8, P0 ;  /* 0x000000081000780c */ /* 0x000fda0000784270 */
[----:B-1----:R-:W-:Y:S05]  /*3a70*/  @!P4 BRA `(.L_x_88) ;  /* 0x000000000004c947 */ /* 0x002fea0003800000 */
[----:B------:R1:W5:Y:S02]  /*3a80*/  LDG.E.LTC128B.U16 R90, desc[UR12][R12.64+0x72] ;  /* 0x0000720c0c5a7981 */ /* 0x000364000c1e1520 */
.L_x_88:
[----:B------:R-:W-:Y:S05]  /*3a90*/  BSYNC B0 ;  /* 0x0000000000007941 */ /* 0x000fea0003800000 */
.L_x_87:
[----:B-----5:R-:W-:-:S05]  /*3aa0*/  HADD2.F32 R3, -RZ, R90.H0_H0 ;  /* 0x2000005aff037230 */ /* 0x020fca0000004100 */
[----:B------:R-:W-:-:S04]  /*3ab0*/  FMUL R2, R3, R18 ;  /* 0x0000001203027220 */ /* 0x000fc80000400000 */
[----:B------:R-:W-:-:S05]  /*3ac0*/  FFMA R2, R87, R0, R2 ;  /* 0x0000000057027223 */ /* 0x000fca0000000002 */
[----:B------:R-:W-:-:S05]  /*3ad0*/  F2FP.F16.F32.PACK_AB R2, RZ, R2 ;  /* 0x00000002ff02723e */ /* 0x000fca00000000ff */
[----:B------:R3:W-:Y:S01]  /*3ae0*/  @P4 STG.E.U16 desc[UR12][R14.64+0x72], R2 ;  /* 0x000072020e004986 */ /* 0x0007e2000c10150c */
[----:B------:R-:W-:-:S13]  /*3af0*/  ISETP.GT.AND P4, PT, R16, 0x40, P6 ;  /* 0x000000401000780c */ /* 0x000fda0003784270 */
[----:B------:R-:W2:Y:S01]  /*3b00*/  @P4 LDG.E.LTC128B.U16 R90, desc[UR12][R22.64] ;  /* 0x0000000c165a4981 */ /* 0x000ea2000c1e1520 */
[----:B------:R-:W-:Y:S01]  /*3b10*/  BSSY B0, `(.L_x_89) ;  /* 0x000000a000007945 */ /* 0x000fe20003800000 */
[----:B--2---:R-:W-:-:S05]  /*3b20*/  HADD2.F32 R3, -RZ, R90.H0_H0 ;  /* 0x2000005aff037230 */ /* 0x004fca0000004100 */
[----:B------:R-:W-:-:S04]  /*3b30*/  FMUL R3, R3, R18 ;  /* 0x0000001203037220 */ /* 0x000fc80000400000 */
[----:B------:R-:W-:-:S05]  /*3b40*/  FFMA R3, R24, R0, R3 ;  /* 0x0000000018037223 */ /* 0x000fca0000000003 */
[----:B------:R-:W-:-:S05]  /*3b50*/  F2FP.F16.F32.PACK_AB R3, RZ, R3 ;  /* 0x00000003ff03723e */ /* 0x000fca00000000ff */
[----:B------:R3:W-:Y:S01]  /*3b60*/  @P4 STG.E.U16 desc[UR12][R56.64], R3 ;  /* 0x0000000338004986 */ /* 0x0007e2000c10150c */
[----:B------:R-:W-:-:S04]  /*3b70*/  ISETP.NE.AND P4, PT, R98, RZ, PT ;  /* 0x000000ff6200720c */ /* 0x000fc80003f85270 */
[----:B------:R-:W-:-:S13]  /*3b80*/  ISETP.GT.AND P4, PT, R16, 0x40, P4 ;  /* 0x000000401000780c */ /* 0x000fda0002784270 */
[----:B---3--:R-:W-:Y:S05]  /*3b90*/  @!P4 BRA `(.L_x_90) ;  /* 0x000000000004c947 */ /* 0x008fea0003800000 */
[----:B------:R2:W5:Y:S02]  /*3ba0*/  LDG.E.LTC128B.U16 R90, desc[UR12][R20.64+0x2] ;  /* 0x0000020c145a7981 */ /* 0x000564000c1e1520 */
.L_x_90:
[----:B------:R-:W-:Y:S05]  /*3bb0*/  BSYNC B0 ;  /* 0x0000000000007941 */ /* 0x000fea0003800000 */
.L_x_89:
[----:B-----5:R-:W-:Y:S01]  /*3bc0*/  HADD2.F32 R3, -RZ, R90.H0_H0 ;  /* 0x2000005aff037230 */ /* 0x020fe20000004100 */
[----:B------:R-:W-:Y:S01]  /*3bd0*/  ISETP.GT.AND P6, PT, R16, 0x48, P6 ;  /* 0x000000481000780c */ /* 0x000fe200037c4270 */
[----:B------:R-:W-:Y:S03]  /*3be0*/  BSSY B0, `(.L_x_91) ;  /* 0x000000a000007945 */ /* 0x000fe60003800000 */
[----:B------:R-:W-:Y:S01]  /*3bf0*/  FMUL R2, R3, R18 ;  /* 0x0000001203027220 */ /* 0x000fe20000400000 */
[----:B------:R-:W-:-:S03]  /*3c00*/  @P4 IMAD.MOV.U32 R3, RZ, RZ, R57 ;  /* 0x000000ffff034224 */ /* 0x000fc600078e0039 */
[----:B------:R-:W-:-:S05]  /*3c10*/  FFMA R2, R25, R0, R2 ;  /* 0x0000000019027223 */ /* 0x000fca0000000002 */
[----:B------:R-:W-:-:S04]  /*3c20*/  F2FP.F16.F32.PACK_AB R2, RZ, R2 ;  /* 0x00000002ff02723e */ /* 0x000fc800000000ff */
[----:B------:R-:W-:Y:S01]  /*3c30*/  PRMT R4, R2, 0x7610, R4 ;  /* 0x0000761002047816 */ /* 0x000fe20000000004 */
[----:B------:R-:W-:-:S05]  /*3c40*/  @P4 IMAD.MOV.U32 R2, RZ, RZ, R56 ;  /* 0x000000ffff024224 */ /* 0x000fca00078e0038 */
[----:B------:R3:W-:Y:S01]  /*3c50*/  @P4 STG.E.U16 desc[UR12][R2.64+0x2], R4 ;  /* 0x0000020402004986 */ /* 0x0007e2000c10150c */
[----:B------:R-:W-:Y:S05]  /*3c60*/  @!P6 BRA `(.L_x_92) ;  /* 0x000000000004e947 */ /* 0x000fea0003800000 */
[----:B------:R0:W5:Y:S02]  /*3c70*/  LDG.E.LTC128B.U16 R90, desc[UR12][R8.64] ;  /* 0x0000000c085a7981 */ /* 0x000164000c1e1520 */
.L_x_92:
[----:B------:R-:W-:Y:S05]  /*3c80*/  BSYNC B0 ;  /* 0x0000000000007941 */ /* 0x000fea0003800000 */
.L_x_91:
[----:B---3-5:R-:W-:Y:S01]  /*3c90*/  HADD2.F32 R3, -RZ, R90.H0_H0 ;  /* 0x2000005aff037230 */ /* 0x028fe20000004100 */
[----:B------:R-:W-:Y:S01]  /*3ca0*/  ISETP.NE.AND P4, PT, R98, RZ, PT ;  /* 0x000000ff6200720c */ /* 0x000fe20003f85270 */
[----:B------:R-:W-:Y:S03]  /*3cb0*/  BSSY B0, `(.L_x_93) ;  /* 0x0000008000007945 */ /* 0x000fe60003800000 */
[----:B------:R-:W-:Y:S01]  /*3cc0*/  FMUL R3, R3, R18 ;  /* 0x0000001203037220 */ /* 0x000fe20000400000 */
[----:B------:R-:W-:-:S03]  /*3cd0*/  ISETP.GT.AND P4, PT, R16, 0x48, P4 ;  /* 0x000000481000780c */ /* 0x000fc60002784270 */
[----:B------:R-:W-:-:S05]  /*3ce0*/  FFMA R3, R26, R0, R3 ;  /* 0x000000001a037223 */ /* 0x000fca0000000003 */
[----:B------:R-:W-:-:S05]  /*3cf0*/  F2FP.F16.F32.PACK_AB R3, RZ, R3 ;  /* 0x00000003ff03723e */ /* 0x000fca00000000ff */
[----:B------:R3:W-:Y:S01]  /*3d00*/  @P6 STG.E.U16 desc[UR12][R58.64], R3 ;  /* 0x000000033a006986 */ /* 0x0007e2000c10150c */
[----:B------:R-:W-:Y:S05]  /*3d10*/  @!P4 BRA `(.L_x_94) ;  /* 0x000000000004c947 */ /* 0x000fea0003800000 */
[----:B------:R0:W5:Y:S02]  /*3d20*/  LDG.E.LTC128B.U16 R90, desc[UR12][R6.64+0x2] ;  /* 0x0000020c065a7981 */ /* 0x000164000c1e1520 */
.L_x_94:
[----:B------:R-:W-:Y:S05]  /*3d30*/  BSYNC B0 ;  /* 0x0000000000007941 */ /* 0x000fea0003800000 */
.L_x_93:
[----:B---3-5:R-:W-:Y:S01]  /*3d40*/  HADD2.F32 R3, -RZ, R90.H0_H0 ;  /* 0x2000005aff037230 */ /* 0x028fe20000004100 */
[----:B------:R-:W-:Y:S01]  /*3d50*/  ISETP.NE.AND P6, PT, R100, RZ, PT ;  /* 0x000000ff6400720c */ /* 0x000fe20003fc5270 */
[----:B------:R-:W-:Y:S03]  /*3d60*/  BSSY B0, `(.L_x_95) ;  /* 0x0000008000007945 */ /* 0x000fe60003800000 */
[----:B------:R-:W-:-:S04]  /*3d70*/  FMUL R2, R3, R18 ;  /* 0x0000001203027220 */ /* 0x000fc80000400000 */
[----:B------:R-:W-:-:S05]  /*3d80*/  FFMA R2, R27, R0, R2 ;  /* 0x000000001b027223 */ /* 0x000fca0000000002 */
[----:B------:R-:W-:-:S05]  /*3d90*/  F2FP.F16.F32.PACK_AB R2, RZ, R2 ;  /* 0x00000002ff02723e */ /* 0x000fca00000000ff */
[----:B------:R3:W-:Y:S01]  /*3da0*/  @P4 STG.E.U16 desc[UR12][R62.64+0x2], R2 ;  /* 0x000002023e004986 */ /* 0x0007e2000c10150c */
[----:B------:R-:W-:-:S13]  /*3db0*/  ISETP.GT.AND P4, PT, R16, 0x40, P6 ;  /* 0x000000401000780c */ /* 0x000fda0003784270 */
[----:B---3--:R-:W-:Y:S05]  /*3dc0*/  @!P4 BRA `(.L_x_96) ;  /* 0x000000000004c947 */ /* 0x008fea0003800000 */
[----:B------:R3:W5:Y:S02]  /*3dd0*/  LDG.E.LTC128B.U16 R90, desc[UR12][R20.64+0x10] ;  /* 0x0000100c145a7981 */ /* 0x000764000c1e1520 */
.L_x_96:
[----:B------:R-:W-:Y:S05]  /*3de0*/  BSYNC B0 ;  /* 0x0000000000007941 */ /* 0x000fea0003800000 */
.L_x_95:
[----:B-----5:R-:W-:Y:S01]  /*3df0*/  HADD2.F32 R3, -RZ, R90.H0_H0 ;  /* 0x2000005aff037230 */ /* 0x020fe20000004100 */
[----:B------:R-:W-:Y:S01]  /*3e00*/  ISETP.NE.AND P6, PT, R101, RZ, PT ;  /* 0x000000ff6500720c */ /* 0x000fe20003fc5270 */
[----:B------:R-:W-:Y:S01]  /*3e10*/  @P4 IMAD.MOV.U32 R2, RZ, RZ, R56 ;  /* 0x000000ffff024224 */ /* 0x000fe200078e0038 */
[----:B------:R-:W-:Y:S02]  /*3e20*/  BSSY B0, `(.L_x_97) ;  /* 0x000000a000007945 */ /* 0x000fe40003800000 */
[----:B------:R-:W-:-:S04]  /*3e30*/  FMUL R3, R3, R18 ;  /* 0x0000001203037220 */ /* 0x000fc80000400000 */
[----:B------:R-:W-:-:S05]  /*3e40*/  FFMA R3, R28, R0, R3 ;  /* 0x000000001c037223 */ /* 0x000fca0000000003 */
[----:B------:R-:W-:-:S04]  /*3e50*/  F2FP.F16.F32.PACK_AB R3, RZ, R3 ;  /* 0x00000003ff03723e */ /* 0x000fc800000000ff */
[----:B------:R-:W-:Y:S01]  /*3e60*/  PRMT R4, R3, 0x7610, R4 ;  /* 0x0000761003047816 */ /* 0x000fe20000000004 */
[----:B------:R-:W-:-:S05]  /*3e70*/  @P4 IMAD.MOV.U32 R3, RZ, RZ, R57 ;  /* 0x000000ffff034224 */ /* 0x000fca00078e0039 */
[----:B------:R0:W-:Y:S01]  /*3e80*/  @P4 STG.E.U16 desc[UR12][R2.64+0x10], R4 ;  /* 0x0000100402004986 */ /* 0x0001e2000c10150c */
[----:B------:R-:W-:-:S13]  /*3e90*/  ISETP.GT.AND P4, PT, R16, 0x40, P6 ;  /* 0x000000401000780c */ /* 0x000fda0003784270 */
[----:B0-----:R-:W-:Y:S05]  /*3ea0*/  @!P4 BRA `(.L_x_98) ;  /* 0x000000000004c947 */ /* 0x001fea0003800000 */
[----:B------:R0:W5:Y:S02]  /*3eb0*/  LDG.E.LTC128B.U16 R90, desc[UR12][R20.64+0x12] ;  /* 0x0000120c145a7981 */ /* 0x000164000c1e1520 */
.L_x_98:
[----:B------:R-:W-:Y:S05]  /*3ec0*/  BSYNC B0 ;  /* 0x0000000000007941 */ /* 0x000fea0003800000 */
.L_x_97:
[----:B-----5:R-:W-:Y:S01]  /*3ed0*/  HADD2.F32 R3, -RZ, R90.H0_H0 ;  /* 0x2000005aff037230 */ /* 0x020fe20000004100 */
[----:B------:R-:W-:Y:S04]  /*3ee0*/  BSSY B0, `(.L_x_99) ;  /* 0x000000c000007945 */ /* 0x000fe80003800000 */
[----:B------:R-:W-:Y:S01]  /*3ef0*/  FMUL R2, R3, R18 ;  /* 0x0000001203027220 */ /* 0x000fe20000400000 */
[----:B------:R-:W-:-:S03]  /*3f00*/  @P4 IMAD.MOV.U32 R3, RZ, RZ, R57 ;  /* 0x000000ffff034224 */ /* 0x000fc600078e0039 */
[----:B------:R-:W-:-:S05]  /*3f10*/  FFMA R2, R29, R0, R2 ;  /* 0x000000001d027223 */ /* 0x000fca0000000002 */
[----:B------:R-:W-:-:S04]  /*3f20*/  F2FP.F16.F32.PACK_AB R2, RZ, R2 ;  /* 0x00000002ff02723e */ /* 0x000fc800000000ff */
[----:B------:R-:W-:Y:S01]  /*3f30*/  PRMT R4, R2, 0x7610, R4 ;  /* 0x0000761002047816 */ /* 0x000fe20000000004 */
[----:B------:R-:W-:-:S05]  /*3f40*/  @P4 IMAD.MOV.U32 R2, RZ, RZ, R56 ;  /* 0x000000ffff024224 */ /* 0x000fca00078e0038 */
[----:B------:R0:W-:Y:S01]  /*3f50*/  @P4 STG.E.U16 desc[UR12][R2.64+0x12], R4 ;  /* 0x0000120402004986 */ /* 0x0001e2000c10150c */
[----:B------:R-:W-:-:S04]  /*3f60*/  ISETP.NE.AND P4, PT, R100, RZ, PT ;  /* 0x000000ff6400720c */ /* 0x000fc80003f85270 */
[----:B------:R-:W-:-:S13]  /*3f70*/  ISETP.GT.AND P4, PT, R16, 0x48, P4 ;  /* 0x000000481000780c */ /* 0x000fda0002784270 */
[----:B0-----:R-:W-:Y:S05]  /*3f80*/  @!P4 BRA `(.L_x_100) ;  /* 0x000000000004c947 */ /* 0x001fea0003800000 */
[----:B------:R0:W5:Y:S02]  /*3f90*/  LDG.E.LTC128B.U16 R90, desc[UR12][R6.64+0x10] ;  /* 0x0000100c065a7981 */ /* 0x000164000c1e1520 */
.L_x_100:
[----:B------:R-:W-:Y:S05]  /*3fa0*/  BSYNC B0 ;  /* 0x0000000000007941 */ /* 0x000fea0003800000 */
.L_x_99:
        /* <DEDUP_REMOVED lines=9> */
.L_x_102:
[----:B------:R-:W-:Y:S05]  /*4040*/  BSYNC B0 ;  /* 0x0000000000007941 */ /* 0x000fea0003800000 */
.L_x_101:
[----:B-----5:R-:W-:Y:S01]  /*4050*/  HADD2.F32 R3, -RZ, R90.H0_H0 ;  /* 0x2000005aff037230 */ /* 0x020fe20000004100 */
[----:B------:R-:W-:Y:S01]  /*4060*/  ISETP.NE.AND P6, PT, R88, RZ, PT ;  /* 0x000000ff5800720c */ /* 0x000fe20003fc5270 */
        /* <DEDUP_REMOVED lines=11> */
.L_x_104:
[----:B------:R-:W-:Y:S05]  /*4120*/  BSYNC B0 ;  /* 0x0000000000007941 */ /* 0x000fea0003800000 */
.L_x_103:
        /* <DEDUP_REMOVED lines=13> */
.L_x_106:
[----:B------:R-:W-:Y:S05]  /*4200*/  BSYNC B0 ;  /* 0x0000000000007941 */ /* 0x000fea0003800000 */
.L_x_105:
        /* <DEDUP_REMOVED lines=13> */
.L_x_108:
[----:B------:R-:W-:Y:S05]  /*42e0*/  BSYNC B0 ;  /* 0x0000000000007941 */ /* 0x000fea0003800000 */
.L_x_107:
[----:B-----5:R-:W-:Y:S01]  /*42f0*/  HADD2.F32 R3, -RZ, R90.H0_H0 ;  /* 0x2000005aff037230 */ /* 0x020fe20000004100 */
[----:B------:R-:W-:Y:S01]  /*4300*/  BSSY B0, `(.L_x_109) ;  /* 0x000000b000007945 */ /* 0x000fe20003800000 */
[----:B------:R-:W-:-:S03]  /*4310*/  @P4 IMAD.MOV.U32 R2, RZ, RZ, R10 ;  /* 0x000000ffff024224 */ /* 0x000fc600078e000a */
        /* <DEDUP_REMOVED lines=9> */
.L_x_110:
[----:B------:R-:W-:Y:S05]  /*43b0*/  BSYNC B0 ;  /* 0x0000000000007941 */ /* 0x000fea0003800000 */
.L_x_109:
        /* <DEDUP_REMOVED lines=13> */
.L_x_112:
[----:B------:R-:W-:Y:S05]  /*4490*/  BSYNC B0 ;  /* 0x0000000000007941 */ /* 0x000fea0003800000 */
.L_x_111:
        /* <DEDUP_REMOVED lines=13> */
.L_x_114:
[----:B------:R-:W-:Y:S05]  /*4570*/  BSYNC B0 ;  /* 0x0000000000007941 */ /* 0x000fea0003800000 */
.L_x_113:
        /* <DEDUP_REMOVED lines=13> */
.L_x_116:
[----:B------:R-:W-:Y:S05]  /*4650*/  BSYNC B0 ;  /* 0x0000000000007941 */ /* 0x000fea0003800000 */
.L_x_115:
        /* <DEDUP_REMOVED lines=12> */
.L_x_118:
[----:B------:R-:W-:Y:S05]  /*4720*/  BSYNC B0 ;  /* 0x0000000000007941 */ /* 0x000fea0003800000 */
.L_x_117:
        /* <DEDUP_REMOVED lines=13> */
.L_x_120:
[----:B------:R-:W-:Y:S05]  /*4800*/  BSYNC B0 ;  /* 0x0000000000007941 */ /* 0x000fea0003800000 */
.L_x_119:
        /* <DEDUP_REMOVED lines=13> */
.L_x_122:
[----:B------:R-:W-:Y:S05]  /*48e0*/  BSYNC B0 ;  /* 0x0000000000007941 */ /* 0x000fea0003800000 */
.L_x_121:
        /* <DEDUP_REMOVED lines=13> */
.L_x_124:
[----:B------:R-:W-:Y:S05]  /*49c0*/  BSYNC B0 ;  /* 0x0000000000007941 */ /* 0x000fea0003800000 */
.L_x_123:
        /* <DEDUP_REMOVED lines=12> */
.L_x_126:
[----:B------:R-:W-:Y:S05]  /*4a90*/  BSYNC B0 ;  /* 0x0000000000007941 */ /* 0x000fea0003800000 */
.L_x_125:
        /* <DEDUP_REMOVED lines=12> */
.L_x_128:
[----:B------:R-:W-:Y:S05]  /*4b60*/  BSYNC B0 ;  /* 0x0000000000007941 */ /* 0x000fea0003800000 */
.L_x_127:
        /* <DEDUP_REMOVED lines=13> */
.L_x_130:
[----:B------:R-:W-:Y:S05]  /*4c40*/  BSYNC B0 ;  /* 0x0000000000007941 */ /* 0x000fea0003800000 */
.L_x_129:
        /* <DEDUP_REMOVED lines=12> */
.L_x_132:
[----:B------:R-:W-:Y:S05]  /*4d10*/  BSYNC B0 ;  /* 0x0000000000007941 */ /* 0x000fea0003800000 */
.L_x_131:
[----:B0----5:R-:W-:Y:S01]  /*4d20*/  HADD2.F32 R3, -RZ, R90.H0_H0 ;  /* 0x2000005aff037230 */ /* 0x021fe20000004100 */
[----:B------:R-:W-:Y:S01]  /*4d30*/  ISETP.GT.AND P4, PT, R16, 0x48, P6 ;  /* 0x000000481000780c */ /* 0x000fe20003784270 */
        /* <DEDUP_REMOVED lines=8> */
[----:B------:R-:W-:Y:S05]  /*4dc0*/  @!P4 BRA `(.L_x_134) ;  /* 0x000000000004c947 */ /* 0x000fea0003800000 */
[----:B------:R0:W5:Y:S02]  /*4dd0*/  LDG.E.LTC128B.U16 R90, desc[UR12][R6.64+0x52] ;  /* 0x0000520c065a7981 */ /* 0x000164000c1e1520 */
.L_x_134:
[----:B------:R-:W-:Y:S05]  /*4de0*/  BSYNC B0 ;  /* 0x0000000000007941 */ /* 0x000fea0003800000 */
.L_x_133:
[----:B0----5:R-:W-:Y:S01]  /*4df0*/  HADD2.F32 R3, -RZ, R90.H0_H0 ;  /* 0x2000005aff037230 */ /* 0x021fe20000004100 */
        /* <DEDUP_REMOVED lines=11> */
.L_x_136:
[----:B------:R-:W-:Y:S05]  /*4eb0*/  BSYNC B0 ;  /* 0x0000000000007941 */ /* 0x000fea0003800000 */
.L_x_135:
        /* <DEDUP_REMOVED lines=12> */
.L_x_138:
[----:B------:R-:W-:Y:S05]  /*4f80*/  BSYNC B0 ;  /* 0x0000000000007941 */ /* 0x000fea0003800000 */
.L_x_137:
        /* <DEDUP_REMOVED lines=12> */
.L_x_140:
[----:B------:R-:W-:Y:S05]  /*5050*/  BSYNC B0 ;  /* 0x0000000000007941 */ /* 0x000fea0003800000 */
.L_x_139:
        /* <DEDUP_REMOVED lines=12> */
.L_x_142:
[----:B------:R-:W-:Y:S05]  /*5120*/  BSYNC B0 ;  /* 0x0000000000007941 */ /* 0x000fea0003800000 */
.L_x_141:
        /* <DEDUP_REMOVED lines=12> */
.L_x_144:
[----:B------:R-:W-:Y:S05]  /*51f0*/  BSYNC B0 ;  /* 0x0000000000007941 */ /* 0x000fea0003800000 */
.L_x_143:
        /* <DEDUP_REMOVED lines=12> */
.L_x_146:
[----:B------:R-:W-:Y:S05]  /*52c0*/  BSYNC B0 ;  /* 0x0000000000007941 */ /* 0x000fea0003800000 */
.L_x_145:
[----:B0----5:R-:W-:Y:S01]  /*52d0*/  HADD2.F32 R3, -RZ, R90.H0_H0 ;  /* 0x2000005aff037230 */ /* 0x021fe20000004100 */
[----:B------:R-:W-:Y:S01]  /*52e0*/  ISETP.GT.AND P1, PT, R16, 0x48, P1 ;  /* 0x000000481000780c */ /* 0x000fe20000f24270 */
[----:B------:R-:W-:Y:S03]  /*52f0*/  BSSY B0, `(.L_x_147) ;  /* 0x0000007000007945 */ /* 0x000fe60003800000 */
[----:B------:R-:W-:-:S04]  /*5300*/  FMUL R2, R3, R18 ;  /* 0x0000001203027220 */ /* 0x000fc80000400000 */
[----:B------:R-:W-:-:S05]  /*5310*/  FFMA R2, R53, R0, R2 ;  /* 0x0000000035027223 */ /* 0x000fca0000000002 */
[----:B------:R-:W-:-:S05]  /*5320*/  F2FP.F16.F32.PACK_AB R2, RZ, R2 ;  /* 0x00000002ff02723e */ /* 0x000fca00000000ff */
[----:B------:R0:W-:Y:S01]  /*5330*/  @P2 STG.E.U16 desc[UR12][R56.64+0x72], R2 ;  /* 0x0000720238002986 */ /* 0x0001e2000c10150c */
[----:B------:R-:W-:Y:S05]  /*5340*/  @!P1 BRA `(.L_x_148) ;  /* 0x0000000000049947 */ /* 0x000fea0003800000 */
[----:B------:R0:W5:Y:S02]  /*5350*/  LDG.E.LTC128B.U16 R90, desc[UR12][R6.64+0x70] ;  /* 0x0000700c065a7981 */ /* 0x000164000c1e1520 */
.L_x_148:
[----:B------:R-:W-:Y:S05]  /*5360*/  BSYNC B0 ;  /* 0x0000000000007941 */ /* 0x000fea0003800000 */
.L_x_147:
[----:B-----5:R-:W-:Y:S01]  /*5370*/  HADD2.F32 R3, -RZ, R90.H0_H0 ;  /* 0x2000005aff037230 */ /* 0x020fe20000004100 */
[----:B------:R-:W-:Y:S01]  /*5380*/  ISETP.GT.AND P0, PT, R16, 0x48, P0 ;  /* 0x000000481000780c */ /* 0x000fe20000704270 */
[----:B0-----:R-:W-:Y:S01]  /*5390*/  @P1 IMAD.MOV.U32 R2, RZ, RZ, R10 ;  /* 0x000000ffff021224 */ /* 0x001fe200078e000a */
        /* <DEDUP_REMOVED lines=9> */
.L_x_150:
[----:B------:R-:W-:Y:S05]  /*5430*/  BSYNC B0 ;  /* 0x0000000000007941 */ /* 0x000fea0003800000 */
.L_x_149:
[----:B0----5:R-:W-:-:S05]  /*5440*/  HADD2.F32 R3, -RZ, R90.H0_H0 ;  /* 0x2000005aff037230 */ /* 0x021fca0000004100 */
[----:B------:R-:W-:-:S04]  /*5450*/  FMUL R18, R3, R18 ;  /* 0x0000001203127220 */ /* 0x000fc80000400000 */
[----:B------:R-:W-:Y:S01]  /*5460*/  FFMA R18, R55, R0, R18 ;  /* 0x0000000037127223 */ /* 0x000fe20000000012 */
[----:B------:R-:W-:Y:S06]  /*5470*/  @!P0 EXIT ;  /* 0x000000000000894d */ /* 0x000fec0003800000 */
[----:B------:R-:W-:-:S05]  /*5480*/  F2FP.F16.F32.PACK_AB R18, RZ, R18 ;  /* 0x00000012ff12723e */ /* 0x000fca00000000ff */
[----:B------:R-:W-:Y:S01]  /*5490*/  STG.E.U16 desc[UR12][R10.64+0x72], R18 ;  /* 0x000072120a007986 */ /* 0x000fe2000c10150c */
[----:B------:R-:W-:Y:S05]  /*54a0*/  EXIT ;  /* 0x000000000000794d */ /* 0x000fea0003800000 */
.L_x_28:
[----:B------:R-:W-:Y:S01]  /*54b0*/  ULDC.64 UR4, c[0x0][0x5c8] ;  /* 0x0001720000047ab9 */ /* 0x000fe20000000a00 */
[----:B------:R-:W-:Y:S01]  /*54c0*/  ISETP.GT.AND P2, PT, R17, 0x1, PT ;  /* 0x000000011100780c */ /* 0x000fe20003f44270 */
[-C--:B------:R-:W-:Y:S01]  /*54d0*/  FMUL R56, R56, R0.reuse ;  /* 0x0000000038387220 */ /* 0x080fe20000400000 */
[----:B------:R-:W-:Y:S01]  /*54e0*/  LEA R6, P1, R12, UR4, 0x1 ;  /* 0x000000040c067c11 */ /* 0x000fe2000f8208ff */
[C---:B------:R-:W-:Y:S02]  /*54f0*/  IMAD.SHL.U32 R11, R14.reuse, 0x2, RZ ;  /* 0x000000020e0b7824 */ /* 0x040fe400078e00ff */
[-C--:B------:R-:W-:Y:S01]  /*5500*/  FMUL R57, R57, R0.reuse ;  /* 0x0000000039397220 */ /* 0x080fe20000400000 */
[----:B------:R-:W-:Y:S01]  /*5510*/  SHF.L.U64.HI R15, R14, 0x1, R15 ;  /* 0x000000010e0f7819 */ /* 0x000fe2000001020f */
[-C--:B------:R-:W-:Y:S01]  /*5520*/  FMUL R58, R58, R0.reuse ;  /* 0x000000003a3a7220 */ /* 0x080fe20000400000 */
[----:B------:R-:W-:Y:S01]  /*5530*/  LEA.HI.X R7, R12, UR5, R3, 0x1, P1 ;  /* 0x000000050c077c11 */ /* 0x000fe200088f0c03 */
[-C--:B------:R-:W-:Y:S01]  /*5540*/  FMUL R59, R59, R0.reuse ;  /* 0x000000003b3b7220 */ /* 0x080fe20000400000 */
[----:B------:R-:W-:Y:S01]  /*5550*/  ISETP.GT.AND P1, PT, R16, RZ, P2 ;  /* 0x000000ff1000720c */ /* 0x000fe20001724270 */
[----:B------:R-:W-:Y:S01]  /*5560*/  FMUL R60, R60, R0 ;  /* 0x000000003c3c7220 */ /* 0x000fe20000400000 */
[----:B------:R-:W-:Y:S01]  /*5570*/  F2FP.F16.F32.PACK_AB R56, RZ, R56 ;  /* 0x00000038ff38723e */ /* 0x000fe200000000ff */
[----:B------:R-:W-:Y:S01]  /*5580*/  FMUL R61, R61, R0 ;  /* 0x000000003d3d7220 */ /* 0x000fe20000400000 */
[----:B------:R-:W-:Y:S01]  /*5590*/  F2FP.F16.F32.PACK_AB R57, RZ, R57 ;  /* 0x00000039ff39723e */ /* 0x000fe200000000ff */
[----:B------:R-:W-:Y:S01]  /*55a0*/  IMAD.SHL.U32 R9, R92, 0x2, RZ ;  /* 0x000000025c097824 */ /* 0x000fe200078e00ff */
[----:B------:R-:W-:Y:S01]  /*55b0*/  ISETP.GT.AND P5, PT, R17, 0x8, PT ;  /* 0x000000081100780c */ /* 0x000fe20003fa4270 */
[----:B------:R-:W-:Y:S01]  /*55c0*/  @P0 STG.E.U16 desc[UR12][R6.64], R56 ;  /* 0x0000003806000986 */ /* 0x000fe2000c10150c */
[----:B------:R-:W-:Y:S01]  /*55d0*/  IADD3 R4, P0, R11, R6, RZ ;  /* 0x000000060b047210 */ /* 0x000fe20007f1e0ff */
[-C--:B------:R-:W-:Y:S01]  /*55e0*/  FMUL R62, R62, R0.reuse ;  /* 0x000000003e3e7220 */ /* 0x080fe20000400000 */
[----:B------:R-:W-:Y:S01]  /*55f0*/  ISETP.GT.AND P4, PT, R17, 0x9, PT ;  /* 0x000000091100780c */ /* 0x000fe20003f84270 */
[----:B------:R-:W-:Y:S01]  /*5600*/  FMUL R63, R63, R0 ;  /* 0x000000003f3f7220 */ /* 0x000fe20000400000 */
[C---:B------:R-:W-:Y:S01]  /*5610*/  ISETP.GT.AND P3, PT, R16.reuse, 0x8, P6 ;  /* 0x000000081000780c */ /* 0x040fe20003764270 */
[----:B------:R-:W-:Y:S01]  /*5620*/  @P1 IMAD.MOV.U32 R2, RZ, RZ, R6 ;  /* 0x000000ffff021224 */ /* 0x000fe200078e0006 */
[C---:B------:R-:W-:Y:S01]  /*5630*/  ISETP.GT.AND P2, PT, R16.reuse, 0x8, P2 ;  /* 0x000000081000780c */ /* 0x040fe20001744270 */
[--C-:B------:R-:W-:Y:S01]  /*5640*/  @P1 IMAD.MOV.U32 R3, RZ, RZ, R7.reuse ;  /* 0x000000ffff031224 */ /* 0x100fe200078e0007 */
[----:B------:R-:W-:Y:S01]  /*5650*/  F2FP.F16.F32.PACK_AB R58, RZ, R58 ;  /* 0x0000003aff3a723e */ /* 0x000fe200000000ff */
[----:B------:R-:W-:Y:S01]  /*5660*/  IMAD.X R5, R15, 0x1, R7, P0 ;  /* 0x000000010f057824 */ /* 0x000fe200000e0607 */
[----:B------:R-:W-:Y:S01]  /*5670*/  ISETP.GT.AND P0, PT, R16, RZ, P5 ;  /* 0x000000ff1000720c */ /* 0x000fe20002f04270 */
[-C--:B------:R-:W-:Y:S01]  /*5680*/  FMUL R64, R64, R0.reuse ;  /* 0x0000000040407220 */ /* 0x080fe20000400000 */
[----:B------:R0:W-:Y:S01]  /*5690*/  @P1 STG.E.U16 desc[UR12][R2.64+0x2], R57 ;  /* 0x0000023902001986 */ /* 0x0001e2000c10150c */
[----:B------:R-:W-:Y:S01]  /*56a0*/  ISETP.GT.AND P1, PT, R16, RZ, P4 ;  /* 0x000000ff1000720c */ /* 0x000fe20002724270 */
[-C--:B------:R-:W-:Y:S01]  /*56b0*/  FMUL R65, R65, R0.reuse ;  /* 0x0000000041417220 */ /* 0x080fe20000400000 */
[----:B------:R-:W-:Y:S01]  /*56c0*/  F2FP.F16.F32.PACK_AB R59, RZ, R59 ;  /* 0x0000003bff3b723e */ /* 0x000fe200000000ff */
[----:B------:R-:W-:Y:S01]  /*56d0*/  FMUL R66, R66, R0 ;  /* 0x0000000042427220 */ /* 0x000fe20000400000 */
[----:B------:R-:W-:Y:S01]  /*56e0*/  F2FP.F16.F32.PACK_AB R60, RZ, R60 ;  /* 0x0000003cff3c723e */ /* 0x000fe200000000ff */
[----:B------:R-:W-:Y:S01]  /*56f0*/  @P3 STG.E.U16 desc[UR12][R4.64], R58 ;  /* 0x0000003a04003986 */ /* 0x000fe2000c10150c */
[----:B------:R-:W-:Y:S01]  /*5700*/  F2FP.F16.F32.PACK_AB R61, RZ, R61 ;  /* 0x0000003dff3d723e */ /* 0x000fe200000000ff */
[-C--:B------:R-:W-:Y:S01]  /*5710*/  FMUL R67, R67, R0.reuse ;  /* 0x0000000043437220 */ /* 0x080fe20000400000 */
[----:B------:R-:W-:Y:S01]  /*5720*/  SHF.L.U64.HI R19, R92, 0x1, R19 ;  /* 0x000000015c137819 */ /* 0x000fe20000010213 */
[----:B------:R-:W-:Y:S01]  /*5730*/  @P2 STG.E.U16 desc[UR12][R4.64+0x2], R59 ;  /* 0x0000023b04002986 */ /* 0x000fe2000c10150c */
[----:B------:R-:W-:Y:S01]  /*5740*/  ISETP.GT.AND P2, PT, R16, 0x8, P5 ;  /* 0x000000081000780c */ /* 0x000fe20002f44270 */
[----:B------:R-:W-:Y:S01]  /*5750*/  FMUL R68, R68, R0 ;  /* 0x0000000044447220 */ /* 0x000fe20000400000 */
[----:B------:R-:W-:Y:S01]  /*5760*/  ISETP.GT.AND P3, PT, R17, 0x10, PT ;  /* 0x000000101100780c */ /* 0x000fe20003f64270 */
[----:B------:R-:W-:Y:S01]  /*5770*/  @P0 STG.E.U16 desc[UR12][R6.64+0x10], R60 ;  /* 0x0000103c06000986 */ /* 0x000fe2000c10150c */
[----:B------:R-:W-:Y:S01]  /*5780*/  F2FP.F16.F32.PACK_AB R62, RZ, R62 ;  /* 0x0000003eff3e723e */ /* 0x000fe200000000ff */
[----:B------:R-:W-:Y:S01]  /*5790*/  FMUL R69, R69, R0 ;  /* 0x0000000045457220 */ /* 0x000fe20000400000 */
[----:B------:R-:W-:Y:S01]  /*57a0*/  F2FP.F16.F32.PACK_AB R63, RZ, R63 ;  /* 0x0000003fff3f723e */ /* 0x000fe200000000ff */
[----:B------:R-:W-:Y:S01]  /*57b0*/  @P1 STG.E.U16 desc[UR12][R6.64+0x12], R61 ;  /* 0x0000123d06001986 */ /* 0x000fe2000c10150c */
[----:B0-----:R-:W-:Y:S01]  /*57c0*/  IADD3 R2, P0, P1, R9, R6, R11 ;  /* 0x0000000609027210 */ /* 0x001fe2000791e00b */
[----:B------:R-:W-:Y:S01]  /*57d0*/  FMUL R70, R70, R0 ;  /* 0x0000000046467220 */ /* 0x000fe20000400000 */
[----:B------:R-:W-:Y:S01]  /*57e0*/  F2FP.F16.F32.PACK_AB R64, RZ, R64 ;  /* 0x00000040ff40723e */ /* 0x000fe200000000ff */
[-C--:B------:R-:W-:Y:S01]  /*57f0*/  FMUL R71, R71, R0.reuse ;  /* 0x0000000047477220 */ /* 0x080fe20000400000 */
[----:B------:R-:W-:Y:S01]  /*5800*/  IADD3.X R3, R19, R7, R15, P0, P1 ;  /* 0x0000000713037210 */ /* 0x000fe200007e240f */
[----:B------:R-:W-:Y:S01]  /*5810*/  @P2 STG.E.U16 desc[UR12][R4.64+0x10], R62 ;  /* 0x0000103e04002986 */ /* 0x000fe2000c10150c */
[----:B------:R-:W-:Y:S01]  /*5820*/  ISETP.GT.AND P1, PT, R16, 0x8, P4 ;  /* 0x000000081000780c */ /* 0x000fe20002724270 */
[-C--:B------:R-:W-:Y:S01]  /*5830*/  FMUL R72, R72, R0.reuse ;  /* 0x0000000048487220 */ /* 0x080fe20000400000 */
[----:B------:R-:W-:Y:S01]  /*5840*/  ISETP.GT.AND P0, PT, R16, RZ, P3 ;  /* 0x000000ff1000720c */ /* 0x000fe20001f04270 */
[-C--:B------:R-:W-:Y:S01]  /*5850*/  FMUL R73, R73, R0.reuse ;  /* 0x0000000049497220 */ /* 0x080fe20000400000 */
[----:B------:R-:W-:Y:S01]  /*5860*/  ISETP.GT.AND P2, PT, R17, 0x11, PT ;  /* 0x000000111100780c */ /* 0x000fe20003f44270 */
[-C--:B------:R-:W-:Y:S01]  /*5870*/  FMUL R74, R74, R0.reuse ;  /* 0x000000004a4a7220 */ /* 0x080fe20000400000 */
[----:B------:R-:W-:Y:S01]  /*5880*/  F2FP.F16.F32.PACK_AB R65, RZ, R65 ;  /* 0x00000041ff41723e */ /* 0x000fe200000000ff */
[----:B------:R-:W-:Y:S01]  /*5890*/  FMUL R75, R75, R0 ;  /* 0x000000004b4b7220 */ /* 0x000fe20000400000 */
[----:B------:R-:W-:Y:S01]  /*58a0*/  F2FP.F16.F32.PACK_AB R66, RZ, R66 ;  /* 0x00000042ff42723e */ /* 0x000fe200000000ff */
[-C--:B------:R-:W-:Y:S01]  /*58b0*/  FMUL R76, R76, R0.reuse ;  /* 0x000000004c4c7220 */ /* 0x080fe20000400000 */
[----:B------:R-:W-:Y:S01]  /*58c0*/  F2FP.F16.F32.PACK_AB R67, RZ, R67 ;  /* 0x00000043ff43723e */ /* 0x000fe200000000ff */
[----:B------:R-:W-:Y:S01]  /*58d0*/  FMUL R77, R77, R0 ;  /* 0x000000004d4d7220 */ /* 0x000fe20000400000 */
[----:B------:R-:W-:Y:S01]  /*58e0*/  F2FP.F16.F32.PACK_AB R68, RZ, R68 ;  /* 0x00000044ff44723e */ /* 0x000fe200000000ff */
[----:B------:R-:W-:Y:S01]  /*58f0*/  @P1 STG.E.U16 desc[UR12][R4.64+0x12], R63 ;  /* 0x0000123f04001986 */ /* 0x000fe2000c10150c */
[----:B------:R-:W-:Y:S01]  /*5900*/  ISETP.GT.AND P1, PT, R17, 0x19, PT ;  /* 0x000000191100780c */ /* 0x000fe20003f24270 */
[-C--:B------:R-:W-:Y:S01]  /*5910*/  FMUL R78, R78, R0.reuse ;  /* 0x000000004e4e7220 */ /* 0x080fe20000400000 */
[----:B------:R-:W-:Y:S01]  /*5920*/  F2FP.F16.F32.PACK_AB R69, RZ, R69 ;  /* 0x00000045ff45723e */ /* 0x000fe200000000ff */
[----:B------:R-:W-:Y:S01]  /*5930*/  @P0 STG.E.U16 desc[UR12][R6.64+0x20], R64 ;  /* 0x0000204006000986 */ /* 0x000fe2000c10150c */
[----:B------:R-:W-:Y:S01]  /*5940*/  ISETP.GT.AND P0, PT, R16, RZ, P2 ;  /* 0x000000ff1000720c */ /* 0x000fe20001704270 */
[----:B------:R-:W-:Y:S01]  /*5950*/  FMUL R79, R79, R0 ;  /* 0x000000004f4f7220 */ /* 0x000fe20000400000 */
[----:B------:R-:W-:Y:S01]  /*5960*/  F2FP.F16.F32.PACK_AB R70, RZ, R70 ;  /* 0x00000046ff46723e */ /* 0x000fe200000000ff */
        /* <DEDUP_REMOVED lines=10> */
[----:B------:R-:W-:Y:S01]  /*5a10*/  @P0 STG.E.U16 desc[UR12][R6.64+0x22], R65 ;  /* 0x0000224106000986 */ /* 0x000fe2000c10150c */
[----:B------:R-:W-:Y:S01]  /*5a20*/  ISETP.GT.AND P0, PT, R16, 0x8, P3 ;  /* 0x000000081000780c */ /* 0x000fe20001f04270 */
[-C--:B------:R-:W-:Y:S01]  /*5a30*/  FMUL R85, R85, R0.reuse ;  /* 0x0000000055557220 */ /* 0x080fe20000400000 */
[----:B------:R-:W-:Y:S01]  /*5a40*/  ISETP.GT.AND P5, PT, R17, 0x28, PT ;  /* 0x000000281100780c */ /* 0x000fe20003fa4270 */
        /* <DEDUP_REMOVED lines=8> */
[-C--:B------:R-:W-:Y:S01]  /*5ad0*/  FMUL R26, R26, R0.reuse ;  /* 0x000000001a1a7220 */ /* 0x080fe20000400000 */
[----:B------:R-:W-:Y:S01]  /*5ae0*/  ISETP.GT.AND P4, PT, R17, 0x30, PT ;  /* 0x000000301100780c */ /* 0x000fe20003f84270 */
[----:B------:R-:W-:Y:S01]  /*5af0*/  @P0 STG.E.U16 desc[UR12][R4.64+0x20], R66 ;  /* 0x0000204204000986 */ /* 0x000fe2000c10150c */
[----:B------:R-:W-:Y:S01]  /*5b00*/  ISETP.GT.AND P0, PT, R16, 0x8, P2 ;  /* 0x000000081000780c */ /* 0x000fe20001704270 */
[-C--:B------:R-:W-:Y:S01]  /*5b10*/  FMUL R27, R27, R0.reuse ;  /* 0x000000001b1b7220 */ /* 0x080fe20000400000 */
[----:B------:R-:W-:Y:S01]  /*5b20*/  ISETP.GT.AND P2, PT, R17, 0x18, PT ;  /* 0x000000181100780c */ /* 0x000fe20003f44270 */
[----:B------:R-:W-:Y:S01]  /*5b30*/  FMUL R28, R28, R0 ;  /* 0x000000001c1c7220 */ /* 0x000fe20000400000 */
[----:B------:R-:W-:Y:S01]  /*5b40*/  F2FP.F16.F32.PACK_AB R80, RZ, R80 ;  /* 0x00000050ff50723e */ /* 0x000fe200000000ff */
        /* <DEDUP_REMOVED lines=8> */
[----:B------:R-:W-:Y:S01]  /*5bd0*/  @P0 STG.E.U16 desc[UR12][R4.64+0x22], R67 ;  /* 0x0000224304000986 */ /* 0x000fe2000c10150c */
[----:B------:R-:W-:Y:S01]  /*5be0*/  ISETP.GT.AND P0, PT, R16, RZ, P2 ;  /* 0x000000ff1000720c */ /* 0x000fe20001704270 */
[----:B------:R-:W-:Y:S01]  /*5bf0*/  FMUL R33, R33, R0 ;  /* 0x0000000021217220 */ /* 0x000fe20000400000 */
[----:B------:R-:W-:Y:S01]  /*5c00*/  F2FP.F16.F32.PACK_AB R84, RZ, R84 ;  /* 0x00000054ff54723e */ /* 0x000fe200000000ff */
[-C--:B------:R-:W-:Y:S01]  /*5c10*/  FMUL R34, R34, R0.reuse ;  /* 0x0000000022227220 */ /* 0x080fe20000400000 */
[----:B------:R-:W-:Y:S01]  /*5c20*/  P2R R14, PR, RZ, 0x20 ;  /* 0x00000020ff0e7803 */ /* 0x000fe20000000000 */
        /* <DEDUP_REMOVED lines=9> */
[----:B------:R-:W-:Y:S01]  /*5cc0*/  ISETP.GT.AND P0, PT, R16, RZ, P1 ;  /* 0x000000ff1000720c */ /* 0x000fe20000f04270 */
        /* <DEDUP_REMOVED lines=13> */
[----:B------:R-:W-:Y:S01]  /*5da0*/  ISETP.GT.AND P0, PT, R16, 0x8, P2 ;  /* 0x000000081000780c */ /* 0x000fe20001704270 */
        /* <DEDUP_REMOVED lines=22> */
[----:B------:R-:W-:Y:S01]  /*5f10*/  FMUL R0, R55, R0 ;  /* 0x0000000037007220 */ /* 0x000fe20000400000 */
[----:B------:R-:W-:-:S02]  /*5f20*/  F2FP.F16.F32.PACK_AB R39, RZ, R39 ;  /* 0x00000027ff27723e */ /* 0x000fc400000000ff */
[----:B------:R-:W-:Y:S01]  /*5f30*/  F2FP.F16.F32.PACK_AB R40, RZ, R40 ;  /* 0x00000028ff28723e */ /* 0x000fe200000000ff */
[----:B------:R-:W-:Y:S01]  /*5f40*/  @P0 STG.E.U16 desc[UR12][R4.64+0x32], R71 ;  /* 0x0000324704000986 */ /* 0x000fe2000c10150c */
[----:B------:R-:W-:Y:S02]  /*5f50*/  ISETP.GT.AND P0, PT, R16, RZ, P2 ;  /* 0x000000ff1000720c */ /* 0x000fe40001704270 */
[----:B------:R-:W-:Y:S02]  /*5f60*/  F2FP.F16.F32.PACK_AB R41, RZ, R41 ;  /* 0x00000029ff29723e */ /* 0x000fe400000000ff */
[----:B------:R-:W-:Y:S02]  /*5f70*/  F2FP.F16.F32.PACK_AB R42, RZ, R42 ;  /* 0x0000002aff2a723e */ /* 0x000fe400000000ff */
[----:B------:R-:W-:Y:S02]  /*5f80*/  F2FP.F16.F32.PACK_AB R43, RZ, R43 ;  /* 0x0000002bff2b723e */ /* 0x000fe400000000ff */
[----:B------:R-:W-:-:S02]  /*5f90*/  F2FP.F16.F32.PACK_AB R44, RZ, R44 ;  /* 0x0000002cff2c723e */ /* 0x000fc400000000ff */
[----:B------:R-:W-:Y:S02]  /*5fa0*/  F2FP.F16.F32.PACK_AB R45, RZ, R45 ;  /* 0x0000002dff2d723e */ /* 0x000fe400000000ff */
[----:B------:R-:W-:Y:S01]  /*5fb0*/  F2FP.F16.F32.PACK_AB R46, RZ, R46 ;  /* 0x0000002eff2e723e */ /* 0x000fe200000000ff */
[----:B------:R-:W-:Y:S01]  /*5fc0*/  @P0 STG.E.U16 desc[UR12][R6.64+0x40], R72 ;  /* 0x0000404806000986 */ /* 0x000fe2000c10150c */
[----:B------:R-:W-:Y:S02]  /*5fd0*/  ISETP.GT.AND P0, PT, R16, RZ, P1 ;  /* 0x000000ff1000720c */ /* 0x000fe40000f04270 */
[----:B------:R-:W-:Y:S02]  /*5fe0*/  F2FP.F16.F32.PACK_AB R47, RZ, R47 ;  /* 0x0000002fff2f723e */ /* 0x000fe400000000ff */
[----:B------:R-:W-:Y:S02]  /*5ff0*/  F2FP.F16.F32.PACK_AB R48, RZ, R48 ;  /* 0x00000030ff30723e */ /* 0x000fe400000000ff */
[----:B------:R-:W-:-:S02]  /*6000*/  F2FP.F16.F32.PACK_AB R49, RZ, R49 ;  /* 0x00000031ff31723e */ /* 0x000fc400000000ff */
[----:B------:R-:W-:Y:S02]  /*6010*/  F2FP.F16.F32.PACK_AB R50, RZ, R50 ;  /* 0x00000032ff32723e */ /* 0x000fe400000000ff */
[----:B------:R-:W-:Y:S02]  /*6020*/  F2FP.F16.F32.PACK_AB R51, RZ, R51 ;  /* 0x00000033ff33723e */ /* 0x000fe400000000ff */
[----:B------:R-:W-:Y:S01]  /*6030*/  F2FP.F16.F32.PACK_AB R52, RZ, R52 ;  /* 0x00000034ff34723e */ /* 0x000fe200000000ff */
[----:B------:R-:W-:Y:S01]  /*6040*/  @P0 STG.E.U16 desc[UR12][R6.64+0x42], R73 ;  /* 0x0000424906000986 */ /* 0x000fe2000c10150c */
[----:B------:R-:W-:Y:S02]  /*6050*/  ISETP.GT.AND P0, PT, R16, 0x8, P2 ;  /* 0x000000081000780c */ /* 0x000fe40001704270 */
[----:B------:R-:W-:Y:S02]  /*6060*/  ISETP.GT.AND P2, PT, R17, 0x38, PT ;  /* 0x000000381100780c */ /* 0x000fe40003f44270 */
[----:B------:R-:W-:-:S02]  /*6070*/  F2FP.F16.F32.PACK_AB R53, RZ, R53 ;  /* 0x00000035ff35723e */ /* 0x000fc400000000ff */
[----:B------:R-:W-:-:S07]  /*6080*/  F2FP.F16.F32.PACK_AB R54, RZ, R54 ;  /* 0x00000036ff36723e */ /* 0x000fce00000000ff */
[----:B------:R-:W-:Y:S01]  /*6090*/  @P0 STG.E.U16 desc[UR12][R4.64+0x40], R74 ;  /* 0x0000404a04000986 */ /* 0x000fe2000c10150c */
[----:B------:R-:W-:-:S13]  /*60a0*/  ISETP.GT.AND P0, PT, R16, 0x8, P1 ;  /* 0x000000081000780c */ /* 0x000fda0000f04270 */
[----:B------:R-:W-:Y:S01]  /*60b0*/  @P0 STG.E.U16 desc[UR12][R4.64+0x42], R75 ;  /* 0x0000424b04000986 */ /* 0x000fe2000c10150c */
[----:B------:R-:W-:-:S13]  /*60c0*/  ISETP.GT.AND P0, PT, R16, RZ, P5 ;  /* 0x000000ff1000720c */ /* 0x000fda0002f04270 */
[----:B------:R-:W-:Y:S01]  /*60d0*/  @P0 STG.E.U16 desc[UR12][R6.64+0x50], R76 ;  /* 0x0000504c06000986 */ /* 0x000fe2000c10150c */
[----:B------:R-:W-:-:S04]  /*60e0*/  ISETP.GT.AND P0, PT, R17, 0x29, PT ;  /* 0x000000291100780c */ /* 0x000fc80003f04270 */
[----:B------:R-:W-:-:S13]  /*60f0*/  ISETP.GT.AND P1, PT, R16, RZ, P0 ;  /* 0x000000ff1000720c */ /* 0x000fda0000724270 */
[----:B------:R-:W-:Y:S01]  /*6100*/  @P1 STG.E.U16 desc[UR12][R6.64+0x52], R77 ;  /* 0x0000524d06001986 */ /* 0x000fe2000c10150c */
[----:B------:R-:W-:-:S13]  /*6110*/  ISETP.GT.AND P1, PT, R16, 0x8, P5 ;  /* 0x000000081000780c */ /* 0x000fda0002f24270 */
[----:B------:R-:W-:Y:S01]  /*6120*/  @P1 STG.E.U16 desc[UR12][R4.64+0x50], R78 ;  /* 0x0000504e04001986 */ /* 0x000fe2000c10150c */
[----:B------:R-:W-:-:S13]  /*6130*/  ISETP.GT.AND P1, PT, R16, 0x8, P0 ;  /* 0x000000081000780c */ /* 0x000fda0000724270 */
[----:B------:R-:W-:Y:S01]  /*6140*/  @P1 STG.E.U16 desc[UR12][R4.64+0x52], R79 ;  /* 0x0000524f04001986 */ /* 0x000fe2000c10150c */
[----:B------:R-:W-:-:S13]  /*6150*/  ISETP.GT.AND P1, PT, R16, RZ, P4 ;  /* 0x000000ff1000720c */ /* 0x000fda0002724270 */
[----:B------:R-:W-:Y:S01]  /*6160*/  @P1 STG.E.U16 desc[UR12][R6.64+0x60], R80 ;  /* 0x0000605006001986 */ /* 0x000fe2000c10150c */
[----:B------:R-:W-:-:S13]  /*6170*/  ISETP.GT.AND P1, PT, R16, RZ, P3 ;  /* 0x000000ff1000720c */ /* 0x000fda0001f24270 */
[----:B------:R-:W-:Y:S01]  /*6180*/  @P1 STG.E.U16 desc[UR12][R6.64+0x62], R81 ;  /* 0x0000625106001986 */ /* 0x000fe2000c10150c */
[----:B------:R-:W-:-:S13]  /*6190*/  ISETP.GT.AND P1, PT, R16, 0x8, P4 ;  /* 0x000000081000780c */ /* 0x000fda0002724270 */
[----:B------:R-:W-:Y:S01]  /*61a0*/  @P1 STG.E.U16 desc[UR12][R4.64+0x60], R82 ;  /* 0x0000605204001986 */ /* 0x000fe2000c10150c */
[----:B------:R-:W-:-:S13]  /*61b0*/  ISETP.GT.AND P1, PT, R16, 0x8, P3 ;  /* 0x000000081000780c */ /* 0x000fda0001f24270 */
[----:B------:R-:W-:Y:S01]  /*61c0*/  @P1 STG.E.U16 desc[UR12][R4.64+0x62], R83 ;  /* 0x0000625304001986 */ /* 0x000fe2000c10150c */
[----:B------:R-:W-:-:S05]  /*61d0*/  IADD3 R10, P1, R9, R4, RZ ;  /* 0x00000004090a7210 */ /* 0x000fca0007f3e0ff */
[----:B------:R-:W-:Y:S01]  /*61e0*/  IMAD.X R11, R19, 0x1, R5, P1 ;  /* 0x00000001130b7824 */ /* 0x000fe200008e0605 */
[----:B------:R-:W-:-:S13]  /*61f0*/  ISETP.GT.AND P1, PT, R16, RZ, P2 ;  /* 0x000000ff1000720c */ /* 0x000fda0001724270 */
[----:B------:R-:W-:Y:S01]  /*6200*/  @P1 STG.E.U16 desc[UR12][R6.64+0x70], R84 ;  /* 0x0000705406001986 */ /* 0x000fe2000c10150c */
[----:B------:R-:W-:-:S05]  /*6210*/  IADD3 R12, P1, R9, R4, RZ ;  /* 0x00000004090c7210 */ /* 0x000fca0007f3e0ff */
[----:B------:R-:W-:Y:S01]  /*6220*/  IMAD.X R13, R19, 0x1, R5, P1 ;  /* 0x00000001130d7824 */ /* 0x000fe200008e0605 */
[----:B------:R-:W-:-:S05]  /*6230*/  IADD3 R8, P1, R9, R6, RZ ;  /* 0x0000000609087210 */ /* 0x000fca0007f3e0ff */
[----:B------:R-:W-:Y:S01]  /*6240*/  IMAD.X R9, R19, 0x1, R7, P1 ;  /* 0x0000000113097824 */ /* 0x000fe200008e0607 */
[----:B------:R-:W-:-:S04]  /*6250*/  ISETP.GT.AND P1, PT, R17, 0x39, PT ;  /* 0x000000391100780c */ /* 0x000fc80003f24270 */
[----:B------:R-:W-:-:S13]  /*6260*/  ISETP.GT.AND P5, PT, R16, RZ, P1 ;  /* 0x000000ff1000720c */ /* 0x000fda0000fa4270 */
[----:B------:R-:W-:Y:S01]  /*6270*/  @P5 STG.E.U16 desc[UR12][R6.64+0x72], R85 ;  /* 0x0000725506005986 */ /* 0x000fe2000c10150c */
[----:B------:R-:W-:-:S13]  /*6280*/  ISETP.GT.AND P5, PT, R16, 0x8, P2 ;  /* 0x000000081000780c */ /* 0x000fda00017a4270 */
[----:B------:R-:W-:Y:S01]  /*6290*/  @P5 STG.E.U16 desc[UR12][R4.64+0x70], R86 ;  /* 0x0000705604005986 */ /* 0x000fe2000c10150c */
[----:B------:R-:W-:-:S13]  /*62a0*/  ISETP.GT.AND P5, PT, R16, 0x8, P1 ;  /* 0x000000081000780c */ /* 0x000fda0000fa4270 */
[----:B------:R0:W-:Y:S01]  /*62b0*/  @P5 STG.E.U16 desc[UR12][R4.64+0x72], R87 ;  /* 0x0000725704005986 */ /* 0x0001e2000c10150c */
[C---:B------:R-:W-:Y:S02]  /*62c0*/  ISETP.GT.AND P5, PT, R16.reuse, 0x40, P6 ;  /* 0x000000401000780c */ /* 0x040fe400037a4270 */
[----:B------:R-:W-:-:S11]  /*62d0*/  ISETP.GT.AND P6, PT, R16, 0x48, P6 ;  /* 0x000000481000780c */ /* 0x000fd600037c4270 */
[----:B------:R-:W-:Y:S01]  /*62e0*/  @P5 STG.E.U16 desc[UR12][R8.64], R24 ;  /* 0x0000001808005986 */ /* 0x000fe2000c10150c */
[----:B------:R-:W-:-:S04]  /*62f0*/  ISETP.GT.AND P5, PT, R17, 0x1, PT ;  /* 0x000000011100780c */ /* 0x000fc80003fa4270 */
[----:B------:R-:W-:-:S13]  /*6300*/  ISETP.GT.AND P5, PT, R16, 0x40, P5 ;  /* 0x000000401000780c */ /* 0x000fda0002fa4270 */
[----:B0-----:R-:W-:Y:S02]  /*6310*/  @P5 IMAD.MOV.U32 R4, RZ, RZ, R8 ;  /* 0x000000ffff045224 */ /* 0x001fe400078e0008 */
[----:B------:R-:W-:-:S05]  /*6320*/  @P5 IMAD.MOV.U32 R5, RZ, RZ, R9 ;  /* 0x000000ffff055224 */ /* 0x000fca00078e0009 */
[----:B------:R0:W-:Y:S01]  /*6330*/  @P5 STG.E.U16 desc[UR12][R4.64+0x2], R25 ;  /* 0x0000021904005986 */ /* 0x0001e2000c10150c */
[----:B------:R-:W-:-:S03]  /*6340*/  ISETP.NE.AND P5, PT, R14, RZ, PT ;  /* 0x000000ff0e00720c */ /* 0x000fc60003fa5270 */
[----:B------:R-:W-:Y:S01]  /*6350*/  @P6 STG.E.U16 desc[UR12][R10.64], R26 ;  /* 0x0000001a0a006986 */ /* 0x000fe2000c10150c */
[----:B------:R-:W-:-:S04]  /*6360*/  ISETP.GT.AND P6, PT, R17, 0x1, PT ;  /* 0x000000011100780c */ /* 0x000fc80003fc4270 */
[----:B------:R-:W-:-:S13]  /*6370*/  ISETP.GT.AND P6, PT, R16, 0x48, P6 ;  /* 0x000000481000780c */ /* 0x000fda00037c4270 */
[----:B------:R-:W-:Y:S01]  /*6380*/  @P6 STG.E.U16 desc[UR12][R12.64+0x2], R27 ;  /* 0x0000021b0c006986 */ /* 0x000fe2000c10150c */
[----:B------:R-:W-:-:S04]  /*6390*/  ISETP.GT.AND P6, PT, R17, 0x8, PT ;  /* 0x000000081100780c */ /* 0x000fc80003fc4270 */
[----:B------:R-:W-:-:S13]  /*63a0*/  ISETP.GT.AND P6, PT, R16, 0x40, P6 ;  /* 0x000000401000780c */ /* 0x000fda00037c4270 */
[----:B0-----:R-:W-:Y:S02]  /*63b0*/  @P6 IMAD.MOV.U32 R4, RZ, RZ, R8 ;  /* 0x000000ffff046224 */ /* 0x001fe400078e0008 */
[----:B------:R-:W-:-:S05]  /*63c0*/  @P6 IMAD.MOV.U32 R5, RZ, RZ, R9 ;  /* 0x000000ffff056224 */ /* 0x000fca00078e0009 */
[----:B------:R0:W-:Y:S01]  /*63d0*/  @P6 STG.E.U16 desc[UR12][R4.64+0x10], R28 ;  /* 0x0000101c04006986 */ /* 0x0001e2000c10150c */
[----:B------:R-:W-:-:S04]  /*63e0*/  ISETP.GT.AND P6, PT, R17, 0x9, PT ;  /* 0x000000091100780c */ /* 0x000fc80003fc4270 */
[----:B------:R-:W-:-:S13]  /*63f0*/  ISETP.GT.AND P6, PT, R16, 0x40, P6 ;  /* 0x000000401000780c */ /* 0x000fda00037c4270 */
[----:B0-----:R-:W-:Y:S02]  /*6400*/  @P6 IMAD.MOV.U32 R4, RZ, RZ, R8 ;  /* 0x000000ffff046224 */ /* 0x001fe400078e0008 */
[----:B------:R-:W-:-:S05]  /*6410*/  @P6 IMAD.MOV.U32 R5, RZ, RZ, R9 ;  /* 0x000000ffff056224 */ /* 0x000fca00078e0009 */
[----:B------:R0:W-:Y:S01]  /*6420*/  @P6 STG.E.U16 desc[UR12][R4.64+0x12], R29 ;  /* 0x0000121d04006986 */ /* 0x0001e2000c10150c */
[----:B------:R-:W-:-:S04]  /*6430*/  ISETP.GT.AND P6, PT, R17, 0x8, PT ;  /* 0x000000081100780c */ /* 0x000fc80003fc4270 */
[----:B------:R-:W-:-:S13]  /*6440*/  ISETP.GT.AND P6, PT, R16, 0x48, P6 ;  /* 0x000000481000780c */ /* 0x000fda00037c4270 */
        /* <DEDUP_REMOVED lines=52> */
[C---:B------:R-:W-:Y:S02]  /*6790*/  ISETP.GT.AND P6, PT, R16.reuse, 0x40, P5 ;  /* 0x000000401000780c */ /* 0x040fe40002fc4270 */
[----:B------:R-:W-:-:S11]  /*67a0*/  ISETP.GT.AND P5, PT, R16, 0x48, P5 ;  /* 0x000000481000780c */ /* 0x000fd60002fa4270 */
[----:B0-----:R-:W-:Y:S02]  /*67b0*/  @P6 IMAD.MOV.U32 R4, RZ, RZ, R8 ;  /* 0x000000ffff046224 */ /* 0x001fe400078e0008 */
[----:B------:R-:W-:-:S05]  /*67c0*/  @P6 IMAD.MOV.U32 R5, RZ, RZ, R9 ;  /* 0x000000ffff056224 */ /* 0x000fca00078e0009 */
[----:B------:R0:W-:Y:S01]  /*67d0*/  @P6 STG.E.U16 desc[UR12][R4.64+0x50], R44 ;  /* 0x0000502c04006986 */ /* 0x0001e2000c10150c */
[C---:B------:R-:W-:Y:S02]  /*67e0*/  ISETP.GT.AND P6, PT, R16.reuse, 0x40, P0 ;  /* 0x000000401000780c */ /* 0x040fe400007c4270 */
[----:B------:R-:W-:-:S11]  /*67f0*/  ISETP.GT.AND P0, PT, R16, 0x48, P0 ;  /* 0x000000481000780c */ /* 0x000fd60000704270 */
[----:B0-----:R-:W-:Y:S02]  /*6800*/  @P6 IMAD.MOV.U32 R4, RZ, RZ, R8 ;  /* 0x000000ffff046224 */ /* 0x001fe400078e0008 */
[----:B------:R-:W-:-:S05]  /*6810*/  @P6 IMAD.MOV.U32 R5, RZ, RZ, R9 ;  /* 0x000000ffff056224 */ /* 0x000fca00078e0009 */
[----:B------:R0:W-:Y:S01]  /*6820*/  @P6 STG.E.U16 desc[UR12][R4.64+0x52], R45 ;  /* 0x0000522d04006986 */ /* 0x0001e2000c10150c */
[C---:B------:R-:W-:Y:S02]  /*6830*/  ISETP.GT.AND P6, PT, R16.reuse, 0x40, P4 ;  /* 0x000000401000780c */ /* 0x040fe400027c4270 */
[C---:B------:R-:W-:Y:S01]  /*6840*/  ISETP.GT.AND P4, PT, R16.reuse, 0x48, P4 ;  /* 0x000000481000780c */ /* 0x040fe20002784270 */
[----:B------:R-:W-:Y:S01]  /*6850*/  @P5 STG.E.U16 desc[UR12][R2.64+0x50], R46 ;  /* 0x0000502e02005986 */ /* 0x000fe2000c10150c */
[C---:B------:R-:W-:Y:S02]  /*6860*/  ISETP.GT.AND P5, PT, R16.reuse, 0x40, P1 ;  /* 0x000000401000780c */ /* 0x040fe40000fa4270 */
[C---:B------:R-:W-:Y:S01]  /*6870*/  ISETP.GT.AND P1, PT, R16.reuse, 0x48, P1 ;  /* 0x000000481000780c */ /* 0x040fe20000f24270 */
[----:B------:R-:W-:Y:S01]  /*6880*/  @P0 STG.E.U16 desc[UR12][R2.64+0x52], R47 ;  /* 0x0000522f02000986 */ /* 0x000fe2000c10150c */
[C---:B------:R-:W-:Y:S02]  /*6890*/  ISETP.GT.AND P0, PT, R16.reuse, 0x40, P3 ;  /* 0x000000401000780c */ /* 0x040fe40001f04270 */
[----:B------:R-:W-:-:S03]  /*68a0*/  ISETP.GT.AND P3, PT, R16, 0x48, P3 ;  /* 0x000000481000780c */ /* 0x000fc60001f64270 */
[----:B0-----:R-:W-:Y:S02]  /*68b0*/  @P6 IMAD.MOV.U32 R4, RZ, RZ, R8 ;  /* 0x000000ffff046224 */ /* 0x001fe400078e0008 */
[----:B------:R-:W-:-:S05]  /*68c0*/  @P6 IMAD.MOV.U32 R5, RZ, RZ, R9 ;  /* 0x000000ffff056224 */ /* 0x000fca00078e0009 */
[----:B------:R0:W-:Y:S01]  /*68d0*/  @P6 STG.E.U16 desc[UR12][R4.64+0x60], R48 ;  /* 0x0000603004006986 */ /* 0x0001e2000c10150c */
[C---:B------:R-:W-:Y:S02]  /*68e0*/  ISETP.GT.AND P6, PT, R16.reuse, 0x40, P2 ;  /* 0x000000401000780c */ /* 0x040fe400017c4270 */
[----:B------:R-:W-:Y:S01]  /*68f0*/  ISETP.GT.AND P2, PT, R16, 0x48, P2 ;  /* 0x000000481000780c */ /* 0x000fe20001744270 */
[----:B0-----:R-:W-:Y:S02]  /*6900*/  @P0 IMAD.MOV.U32 R4, RZ, RZ, R8 ;  /* 0x000000ffff040224 */ /* 0x001fe400078e0008 */
[----:B------:R-:W-:-:S05]  /*6910*/  @P0 IMAD.MOV.U32 R5, RZ, RZ, R9 ;  /* 0x000000ffff050224 */ /* 0x000fca00078e0009 */
[----:B------:R0:W-:Y:S04]  /*6920*/  @P0 STG.E.U16 desc[UR12][R4.64+0x62], R49 ;  /* 0x0000623104000986 */ /* 0x0001e8000c10150c */
[----:B------:R1:W-:Y:S04]  /*6930*/  @P4 STG.E.U16 desc[UR12][R2.64+0x60], R50 ;  /* 0x0000603202004986 */ /* 0x0003e8000c10150c */
[----:B------:R1:W-:Y:S01]  /*6940*/  @P3 STG.E.U16 desc[UR12][R2.64+0x62], R51 ;  /* 0x0000623302003986 */ /* 0x0003e2000c10150c */
[----:B0-----:R-:W-:Y:S02]  /*6950*/  @P6 IMAD.MOV.U32 R4, RZ, RZ, R8 ;  /* 0x000000ffff046224 */ /* 0x001fe400078e0008 */
[----:B------:R-:W-:-:S05]  /*6960*/  @P6 IMAD.MOV.U32 R5, RZ, RZ, R9 ;  /* 0x000000ffff056224 */ /* 0x000fca00078e0009 */
[----:B------:R1:W-:Y:S04]  /*6970*/  @P6 STG.E.U16 desc[UR12][R4.64+0x70], R52 ;  /* 0x0000703404006986 */ /* 0x0003e8000c10150c */
[----:B------:R1:W-:Y:S04]  /*6980*/  @P5 STG.E.U16 desc[UR12][R8.64+0x72], R53 ;  /* 0x0000723508005986 */ /* 0x0003e8000c10150c */
[----:B------:R1:W-:Y:S01]  /*6990*/  @P2 STG.E.U16 desc[UR12][R2.64+0x70], R54 ;  /* 0x0000703602002986 */ /* 0x0003e2000c10150c */
[----:B------:R-:W-:Y:S05]  /*69a0*/  @!P1 EXIT ;  /* 0x000000000000994d */ /* 0x000fea0003800000 */
[----:B------:R-:W-:-:S05]  /*69b0*/  F2FP.F16.F32.PACK_AB R0, RZ, R0 ;  /* 0x00000000ff00723e */ /* 0x000fca00000000ff */
[----:B------:R-:W-:Y:S01]  /*69c0*/  STG.E.U16 desc[UR12][R2.64+0x72], R0 ;  /* 0x0000720002007986 */ /* 0x000fe2000c10150c */
[----:B------:R-:W-:Y:S05]  /*69d0*/  EXIT ;  /* 0x000000000000794d */ /* 0x000fea0003800000 */
.L_x_14:
[----:B------:R-:W-:-:S13]  /*69e0*/  ISETP.NE.AND P0, PT, R8, RZ, PT ;  /* 0x000000ff0800720c */ /* 0x000fda0003f05270 */
[----:B------:R-:W-:Y:S05]  /*69f0*/  @P0 EXIT ;  /* 0x000000000000094d */ /* 0x000fea0003800000 */
[----:B------:R-:W-:-:S13]  /*6a00*/  ELECT P0, URZ, PT ;  /* 0x00000000003f782f */ /* 0x000fda0003800000 */
[----:B------:R-:W-:Y:S05]  /*6a10*/  @!P0 BRA `(.L_x_151) ;  /* 0x00000004009c8947 */ /* 0x000fea0003800000 */
[----:B------:R-:W-:-:S13]  /*6a20*/  ISETP.GE.AND P0, PT, R7, 0x1, PT ;  /* 0x000000010700780c */ /* 0x000fda0003f06270 */
[----:B------:R-:W-:Y:S05]  /*6a30*/  @!P0 BRA `(.L_x_151) ;  /* 0x0000000400948947 */ /* 0x000fea0003800000 */
[----:B------:R-:W0:Y:S01]  /*6a40*/  S2R R2, SR_CgaCtaId ;  /* 0x0000000000027919 */ /* 0x000e220000008800 */
[----:B------:R-:W1:Y:S01]  /*6a50*/  LDC.64 R6, c[0x0][0x4d8] ;  /* 0x00013600ff067b82 */ /* 0x000e620000000a00 */
[----:B------:R-:W-:Y:S01]  /*6a60*/  LOP3.LUT P0, RZ, R11, 0x1f, RZ, 0xc0, !PT ;  /* 0x0000001f0bff7812 */ /* 0x000fe2000780c0ff */
[----:B------:R-:W-:Y:S01]  /*6a70*/  IMAD.SHL.U32 R12, R12, 0x80, RZ ;  /* 0x000000800c0c7824 */ /* 0x000fe200078e00ff */
[----:B------:R-:W-:Y:S01]  /*6a80*/  ULDC.64 UR4, c[0x0][0x4b0] ;  /* 0x00012c0000047ab9 */ /* 0x000fe20000000a00 */
[----:B------:R-:W-:Y:S01]  /*6a90*/  ISETP.NE.AND P2, PT, R13, RZ, PT ;  /* 0x000000ff0d00720c */ /* 0x000fe20003f45270 */
[----:B------:R-:W-:Y:S01]  /*6aa0*/  IMAD.SHL.U32 R95, R95, 0x40, RZ ;  /* 0x000000405f5f7824 */ /* 0x000fe200078e00ff */
[----:B------:R-:W-:Y:S01]  /*6ab0*/  ISETP.NE.OR P0, PT, R13, RZ, !P0 ;  /* 0x000000ff0d00720c */ /* 0x000fe20004705670 */
[----:B------:R-:W-:Y:S01]  /*6ac0*/  IMAD.MOV.U32 R4, RZ, RZ, 0x1 ;  /* 0x00000001ff047424 */ /* 0x000fe200078e00ff */
[----:B------:R-:W-:Y:S01]  /*6ad0*/  LOP3.LUT R13, R3, 0x2, RZ, 0xfc, !PT ;  /* 0x00000002030d7812 */ /* 0x000fe200078efcff */
[----:B------:R-:W-:-:S02]  /*6ae0*/  IMAD.MOV.U32 R14, RZ, RZ, RZ ;  /* 0x000000ffff0e7224 */ /* 0x000fc400078e00ff */
[----:B------:R-:W-:Y:S02]  /*6af0*/  VIADD R11, R12, 0x40 ;  /* 0x000000400c0b7836 */ /* 0x000fe40000000000 */
[----:B-1----:R-:W-:Y:S02]  /*6b00*/  IMAD R21, R21, UR4, R6 ;  /* 0x0000000415157c24 */ /* 0x002fe4000f8e0206 */
[----:B------:R-:W-:Y:S02]  /*6b10*/  IMAD R94, R94, UR5, R7 ;  /* 0x000000055e5e7c24 */ /* 0x000fe4000f8e0207 */
[----:B------:R-:W-:Y:S02]  /*6b20*/  IMAD.MOV.U32 R7, RZ, RZ, RZ ;  /* 0x000000ffff077224 */ /* 0x000fe400078e00ff */
[----:B------:R-:W-:Y:S02]  /*6b30*/  IMAD.MOV.U32 R6, RZ, RZ, R5 ;  /* 0x000000ffff067224 */ /* 0x000fe400078e0005 */
[----:B0----5:R-:W-:-:S02]  /*6b40*/  IMAD.SHL.U32 R0, R2, 0x800, RZ ;  /* 0x0000080002007824 */ /* 0x021fc400078e00ff */
[----:B------:R-:W-:-:S03]  /*6b50*/  IMAD.SHL.U32 R2, R2, 0x20, RZ ;  /* 0x0000002002027824 */ /* 0x000fc600078e00ff */
[----:B------:R-:W-:-:S07]  /*6b60*/  LOP3.LUT R0, R0, 0x800, RZ, 0xc0, !PT ;  /* 0x0000080000007812 */ /* 0x000fce00078ec0ff */
.L_x_155:
[----:B------:R-:W0:Y:S01]  /*6b70*/  S2R R9, SR_CgaCtaId ;  /* 0x0000000000097919 */ /* 0x000e220000008800 */
[----:B------:R-:W-:-:S04]  /*6b80*/  MOV R8, 0x400 ;  /* 0x0000040000087802 */ /* 0x000fc80000000f00 */
[----:B0-----:R-:W-:Y:S02]  /*6b90*/  LEA R10, R9, R8, 0x18 ;  /* 0x00000008090a7211 */ /* 0x001fe400078ec0ff */
[----:B------:R-:W-:-:S03]  /*6ba0*/  SHF.L.U32 R8, R4, 0x1f, RZ ;  /* 0x0000001f04087819 */ /* 0x000fc600000006ff */
[----:B------:R-:W-:-:S07]  /*6bb0*/  IMAD R9, R7, 0x8, R10 ;  /* 0x0000000807097824 */ /* 0x000fce00078e020a */
.L_x_152:
[----:B0-----:R0:W1:Y:S02]  /*6bc0*/  SYNCS.PHASECHK.TRANS64.TRYWAIT P1, [R9+URZ+0x36048], R8 ;  /* 0x03604808090075a7 */ /* 0x001064000802017f */
[----:B-1----:R-:W-:Y:S05]  /*6bd0*/  @!P1 NANOSLEEP.SYNCS 0x989680 ;  /* 0x009896800000995d */ /* 0x002fea0003900000 */
[----:B------:R-:W1:Y:S02]  /*6be0*/  @!P1 SYNCS.PHASECHK.TRANS64 P1, [R9+URZ+0x36048], R8 ;  /* 0x03604808090095a7 */ /* 0x000e64000802007f */
[----:B-1----:R-:W-:Y:S05]  /*6bf0*/  @!P1 BRA `(.L_x_152) ;  /* 0xfffffffc00f09947 */ /* 0x002fea000383ffff */
[----:B0-----:R-:W0:Y:S02]  /*6c00*/  @!P2 LDC R8, c[0x0][0x500] ;  /* 0x00014000ff08ab82 */ /* 0x001e240000000800 */
[----:B0-----:R0:W-:Y:S02]  /*6c10*/  @!P2 SYNCS.ARRIVE.TRANS64 RZ, [R9+URZ+0x36000], R8 ;  /* 0x0360000809ffa9a7 */ /* 0x0011e4000800003f */
[----:B0-----:R-:W-:-:S04]  /*6c20*/  PRMT R8, R13, 0x9910, RZ ;  /* 0x000099100d087816 */ /* 0x001fc800000000ff */
[----:B------:R-:W-:-:S13]  /*6c30*/  ISETP.NE.AND P1, PT, R8, 0x2, PT ;  /* 0x000000020800780c */ /* 0x000fda0003f25270 */
[----:B------:R-:W-:Y:S05]  /*6c40*/  @P1 BRA `(.L_x_153) ;  /* 0x0000000000041947 */ /* 0x000fea0003800000 */
[----:B------:R-:W-:Y:S01]  /*6c50*/  BPT.TRAP 0x1 ;  /* 0x000000040000795c */ /* 0x000fe20000300000 */
.L_x_153:
[----:B------:R-:W-:Y:S05]  /*6c60*/  @P0 BRA `(.L_x_154) ;  /* 0x0000000000040947 */ /* 0x000fea0003800000 */
[----:B------:R-:W-:Y:S01]  /*6c70*/  BPT.TRAP 0x1 ;  /* 0x000000040000795c */ /* 0x000fe20000300000 */
.L_x_154:
[----:B------:R-:W-:Y:S01]  /*6c80*/  R2UR UR7, R14 ;  /* 0x000000000e0772ca */ /* 0x000fe200000e0000 */
[----:B------:R-:W-:Y:S01]  /*6c90*/  ULDC UR10, c[0x0][0x48c] ;  /* 0x00012300000a7ab9 */ /* 0x000fe20000000800 */
[----:B------:R-:W-:Y:S01]  /*6ca0*/  R2UR UR19, R2 ;  /* 0x00000000021372ca */ /* 0x000fe200000e0000 */
[----:B------:R-:W-:Y:S01]  /*6cb0*/  UISETP.NE.AND UP0, UPT, UR10, 0x1, UPT ;  /* 0x000000010a00788c */ /* 0x000fe2000bf05270 */
[C---:B------:R-:W-:Y:S01]  /*6cc0*/  R2UR UR6, R7.reuse ;  /* 0x00000000070672ca */ /* 0x040fe200000e0000 */
[----:B------:R-:W-:Y:S01]  /*6cd0*/  ULDC UR12, c[0x0][0x498] ;  /* 0x00012600000c7ab9 */ /* 0x000fe20000000800 */
[----:B------:R-:W-:Y:S01]  /*6ce0*/  IMAD R8, R7, 0x1000, R0 ;  /* 0x0000100007087824 */ /* 0x000fe200078e0200 */
[----:B------:R-:W-:Y:S01]  /*6cf0*/  R2UR UR13, R9 ;  /* 0x00000000090d72ca */ /* 0x000fe200000e0000 */
[----:B------:R-:W-:Y:S01]  /*6d00*/  ULDC.64 UR26, c[0x0][0x198] ;  /* 0x00006600001a7ab9 */ /* 0x000fe20000000a00 */
[----:B------:R-:W-:Y:S01]  /*6d10*/  PRMT R9, R21, 0x40, R94 ;  /* 0x0000004015097816 */ /* 0x000fe2000000005e */
[----:B------:R-:W-:Y:S01]  /*6d20*/  IMAD R8, R8, 0x2, R10 ;  /* 0x0000000208087824 */ /* 0x000fe200078e020a */
[----:B------:R-:W-:Y:S01]  /*6d30*/  UIADD3 UR20, UP1, UR26, 0xf0, URZ ;  /* 0x000000f01a147890 */ /* 0x000fe2000ff3e03f */
[----:B------:R-:W-:Y:S01]  /*6d40*/  ISETP.GT.AND P3, PT, R6, 0x1, PT ;  /* 0x000000010600780c */ /* 0x000fe20003f64270 */
[----:B------:R-:W-:Y:S01]  /*6d50*/  USHF.L.U32 UR7, UR7, 0x6, URZ ;  /* 0x0000000607077899 */ /* 0x000fe2000800063f */
[----:B------:R-:W-:Y:S01]  /*6d60*/  VIADD R7, R7, 0x1 ;  /* 0x0000000107077836 */ /* 0x000fe20000000000 */
[----:B------:R-:W-:Y:S01]  /*6d70*/  @UP0 ULDC.64 UR8, c[0x0][0x490] ;  /* 0x0001240000080ab9 */ /* 0x000fe20000000a00 */
[----:B------:R-:W-:Y:S01]  /*6d80*/  R2UR UR17, R8 ;  /* 0x00000000081172ca */ /* 0x000fe200000e0000 */
[----:B------:R-:W-:Y:S01]  /*6d90*/  ULOP3.LUT UR19, UR7, 0x20, UR19, 0xf8, !UPT ;  /* 0x0000002007137892 */ /* 0x000fe2000f8ef813 */
[----:B------:R-:W-:Y:S01]  /*6da0*/  IMAD.MOV.U32 R8, RZ, RZ, 0x3 ;  /* 0x00000003ff087424 */ /* 0x000fe200078e00ff */
[----:B------:R-:W-:Y:S01]  /*6db0*/  UIADD3 UR28, UP2, UR26, 0x1f0, URZ ;  /* 0x000001f01a1c7890 */ /* 0x000fe2000ff5e03f */
[----:B------:R-:W-:Y:S01]  /*6dc0*/  R2UR UR26, R9 ;  /* 0x00000000091a72ca */ /* 0x000fe200000e0000 */
[----:B------:R-:W-:Y:S01]  /*6dd0*/  UIMAD.WIDE.U32 UR4, UR19, UR8, URZ ;  /* 0x00000008130472a5 */ /* 0x000fe2000f8e003f */
[----:B------:R-:W-:Y:S01]  /*6de0*/  R2UR UR8, R10 ;  /* 0x000000000a0872ca */ /* 0x000fe200000e0000 */
[----:B------:R-:W-:Y:S01]  /*6df0*/  UIADD3.X UR21, URZ, UR27, URZ, UP1, !UPT ;  /* 0x0000001b3f157290 */ /* 0x000fe20008ffe43f */
[C---:B------:R-:W-:Y:S01]  /*6e00*/  ISETP.NE.AND P1, PT, R7.reuse, 0x9, PT ;  /* 0x000000090700780c */ /* 0x040fe20003f25270 */
[----:B------:R-:W-:Y:S01]  /*6e10*/  UMOV UR11, UR19 ;  /* 0x00000013000b7c82 */ /* 0x000fe20008000000 */
[----:B------:R-:W-:Y:S01]  /*6e20*/  @UP0 USHF.R.U32.HI UR11, URZ, UR9, UR5 ;  /* 0x000000093f0b0299 */ /* 0x000fe20008011605 */
[----:B------:R-:W-:Y:S01]  /*6e30*/  VIADD R6, R6, 0xffffffff ;  /* 0xffffffff06067836 */ /* 0x000fe20000000000 */
[----:B------:R-:W-:Y:S01]  /*6e40*/  UISETP.NE.AND UP0, UPT, UR12, 0x1, UPT ;  /* 0x000000010c00788c */ /* 0x000fe2000bf05270 */
[----:B------:R-:W-:Y:S01]  /*6e50*/  SEL R9, RZ, 0x1, P1 ;  /* 0x00000001ff097807 */ /* 0x000fe20000800000 */
[----:B------:R-:W-:Y:S01]  /*6e60*/  UIADD3 UR5, UR13, 0x36000, URZ ;  /* 0x000360000d057890 */ /* 0x000fe2000fffe03f */
[----:B------:R-:W-:Y:S01]  /*6e70*/  VIADD R14, R14, 0x1 ;  /* 0x000000010e0e7836 */ /* 0x000fe20000000000 */
[----:B------:R-:W-:Y:S01]  /*6e80*/  UIADD3.X UR29, URZ, UR27, URZ, UP2, !UPT ;  /* 0x0000001b3f1d7290 */ /* 0x000fe200097fe43f */
[----:B------:R-:W-:Y:S01]  /*6e90*/  R2UR UR27, R8 ;  /* 0x00000000081b72ca */ /* 0x000fe200000e0000 */
[----:B------:R-:W-:Y:S01]  /*6ea0*/  UMOV UR13, UR11 ;  /* 0x0000000b000d7c82 */ /* 0x000fe20008000000 */
[----:B------:R-:W-:Y:S01]  /*6eb0*/  ULEA UR4, UR6, UR8, 0xe ;  /* 0x0000000806047291 */ /* 0x000fe2000f8e703f */
[----:B------:R-:W-:Y:S01]  /*6ec0*/  R2UR UR6, R12 ;  /* 0x000000000c0672ca */ /* 0x000fe200000e0000 */
[----:B------:R-:W-:Y:S01]  /*6ed0*/  UMOV UR22, 0x0 ;  /* 0x0000000000167882 */ /* 0x000fe20000000000 */
[----:B------:R-:W-:Y:S01]  /*6ee0*/  UMOV UR23, 0x10000000 ;  /* 0x1000000000177882 */ /* 0x000fe20000000000 */
[----:B------:R-:W-:Y:S01]  /*6ef0*/  @UP0 ULDC UR8, c[0x0][0x49c] ;  /* 0x0001270000080ab9 */ /* 0x000fe20000000800 */
[----:B------:R-:W-:Y:S01]  /*6f00*/  @UP0 ULDC UR18, c[0x0][0x4a0] ;  /* 0x0001280000120ab9 */ /* 0x000fe20000000800 */
[----:B------:R-:W-:Y:S01]  /*6f10*/  UIMAD.WIDE.U32 UR8, UR11, UR8, URZ ;  /* 0x000000080b0872a5 */ /* 0x000fe2000f8e003f */
[----:B------:R-:W-:Y:S01]  /*6f20*/  LOP3.LUT R4, R4, R9, RZ, 0x3c, !PT ;  /* 0x0000000904047212 */ /* 0x000fe200078e3cff */
[----:B------:R-:W-:Y:S01]  /*6f30*/  UIADD3 UR8, -UR11, URZ, URZ ;  /* 0x0000003f0b087290 */ /* 0x000fe2000fffe13f */
[----:B------:R-:W-:Y:S01]  /*6f40*/  SEL R7, R7, RZ, P1 ;  /* 0x000000ff07077207 */ /* 0x000fe20000800000 */
[----:B------:R-:W-:Y:S01]  /*6f50*/  @UP0 USHF.R.U32.HI UR13, URZ, UR18, UR9 ;  /* 0x000000123f0d0299 */ /* 0x000fe20008011609 */
[----:B------:R-:W-:Y:S01]  /*6f60*/  R2UR UR18, R11 ;  /* 0x000000000b1272ca */ /* 0x000fe200000e0000 */
[----:B------:R-:W-:Y:S01]  /*6f70*/  UIMAD UR19, UR10, UR8, UR19 ;  /* 0x000000080a1372a4 */ /* 0x000fe2000f8e0213 */
[----:B------:R-:W-:Y:S01]  /*6f80*/  R2UR UR10, R95 ;  /* 0x000000005f0a72ca */ /* 0x000fe200000e0000 */
[----:B------:R-:W-:Y:S01]  /*6f90*/  UIADD3 UR9, -UR13, URZ, URZ ;  /* 0x0000003f0d097290 */ /* 0x000fe2000fffe13f */
[----:B------:R0:W-:Y:S01]  /*6fa0*/  UTMALDG.2D [UR4], [UR20], desc[UR22] ;  /* 0x00001604140075b4 */ /* 0x0001e20008009000 */
[----:B------:R-:W-:Y:S01]  /*6fb0*/  ULDC.64 UR24, c[0x0][0x4b8] ;  /* 0x00012e0000187ab9 */ /* 0x000fe20000000a00 */
[----:B------:R-:W-:Y:S01]  /*6fc0*/  ULDC.64 UR14, c[0x0][0x4d0] ;  /* 0x00013400000e7ab9 */ /* 0x000fe20000000a00 */
[----:B------:R-:W-:-:S02]  /*6fd0*/  UIMAD UR12, UR12, UR9, UR11 ;  /* 0x000000090c0c72a4 */ /* 0x000fc4000f8e020b */
[----:B------:R-:W-:Y:S02]  /*6fe0*/  UIADD3 UR16, UR4, 0x2000, URZ ;  /* 0x0000200004107890 */ /* 0x000fe4000fffe03f */
[----:B------:R-:W-:Y:S02]  /*6ff0*/  UIADD3 UR8, UR17, 0x24000, URZ ;  /* 0x0002400011087890 */ /* 0x000fe4000fffe03f */
[----:B------:R-:W-:Y:S02]  /*7000*/  UIMAD UR11, UR19, UR24, UR14 ;  /* 0x00000018130b72a4 */ /* 0x000fe4000f8e020e */
[----:B------:R-:W-:Y:S01]  /*7010*/  UIMAD UR12, UR12, UR25, UR15 ;  /* 0x000000190c0c72a4 */ /* 0x000fe2000f8e020f */
[----:B------:R-:W-:Y:S01]  /*7020*/  UMOV UR17, UR5 ;  /* 0x0000000500117c82 */ /* 0x000fe20008000000 */
[----:B------:R-:W-:Y:S01]  /*7030*/  UMOV UR19, UR7 ;  /* 0x0000000700137c82 */ /* 0x000fe20008000000 */
[----:B------:R-:W-:Y:S01]  /*7040*/  UMOV UR9, UR5 ;  /* 0x0000000500097c82 */ /* 0x000fe20008000000 */
[----:B------:R1:W-:Y:S01]  /*7050*/  UTMALDG.2D [UR16], [UR20], desc[UR22] ;  /* 0x00001610140075b4 */ /* 0x0003e20008009000 */
[----:B0-----:R-:W-:-:S09]  /*7060*/  UPRMT UR4, UR26, 0x5410, UR27 ;  /* 0x000054101a047896 */ /* 0x001fd2000800001b */
[----:B------:R1:W-:Y:S02]  /*7070*/  UTMALDG.4D.IM2COL.MULTICAST [UR8], [UR28], UR4 ;  /* 0x000000081c0073b4 */ /* 0x0003e40008058804 */
[----:B-1----:R-:W-:Y:S05]  /*7080*/  @P3 BRA `(.L_x_155) ;  /* 0xfffffff800b83947 */ /* 0x002fea000383ffff */
.L_x_151:
[----:B------:R-:W-:Y:S01]  /*7090*/  ISETP.GE.U32.AND P2, PT, R5, 0x9, PT ;  /* 0x000000090500780c */ /* 0x000fe20003f46070 */
[----:B------:R-:W-:Y:S05]  /*70a0*/  WARPSYNC.ALL ;  /* 0x0000000000007948 */ /* 0x000fea0003800000 */
[----:B------:R-:W-:-:S07]  /*70b0*/  ELECT P1, URZ, PT ;  /* 0x00000000003f782f */ /* 0x000fce0003820000 */
[----:B------:R-:W-:-:S05]  /*70c0*/  @P2 IMAD.WIDE.U32 R6, R5, 0x38e38e39, RZ ;  /* 0x38e38e3905062825 */ /* 0x000fca00078e00ff */
[----:B-----5:R-:W-:-:S04]  /*70d0*/  @P2 SHF.R.U32.HI R0, RZ, 0x1, R7 ;  /* 0x00000001ff002819 */ /* 0x020fc80000011607 */
[----:B------:R-:W-:-:S04]  /*70e0*/  @P2 LOP3.LUT R0, R0, 0x1, RZ, 0xc0, !PT ;  /* 0x0000000100002812 */ /* 0x000fc800078ec0ff */
[----:B------:R-:W-:Y:S01]  /*70f0*/  @P2 ISETP.NE.U32.AND P0, PT, R0, 0x1, PT ;  /* 0x000000010000280c */ /* 0x000fe20003f05070 */
[----:B------:R-:W-:-:S12]  /*7100*/  @!P1 EXIT ;  /* 0x000000000000994d */ /* 0x000fd80003800000 */
[----:B------:R-:W-:Y:S01]  /*7110*/  LOP3.LUT R3, R3, 0x2, RZ, 0xfc, !PT ;  /* 0x0000000203037812 */ /* 0x000fe200078efcff */
[----:B------:R-:W-:Y:S01]  /*7120*/  IMAD.MOV.U32 R0, RZ, RZ, 0x1 ;  /* 0x00000001ff007424 */ /* 0x000fe200078e00ff */
[----:B------:R-:W-:Y:S02]  /*7130*/  @P2 ISETP.NE.U32.AND.EX P0, PT, RZ, RZ, PT, P0 ;  /* 0x000000ffff00220c */ /* 0x000fe40003f05100 */
[----:B------:R-:W-:Y:S02]  /*7140*/  ISETP.NE.AND P1, PT, R3, 0x3, PT ;  /* 0x000000030300780c */ /* 0x000fe40003f25270 */
[----:B------:R-:W-:-:S11]  /*7150*/  @P2 SEL R0, RZ, 0x1, !P0 ;  /* 0x00000001ff002807 */ /* 0x000fd60004000000 */
[----:B------:R-:W-:Y:S05]  /*7160*/  @!P1 BRA `(.L_x_156) ;  /* 0x0000000000049947 */ /* 0x000fea0003800000 */
[----:B------:R-:W-:Y:S01]  /*7170*/  BPT.TRAP 0x1 ;  /* 0x000000040000795c */ /* 0x000fe20000300000 */
.L_x_156:
[----:B------:R-:W0:Y:S01]  /*7180*/  S2R R7, SR_CgaCtaId ;  /* 0x0000000000077919 */ /* 0x000e220000008800 */
[----:B------:R-:W-:Y:S01]  /*7190*/  IMAD.WIDE.U32 R2, R5, 0x38e38e39, RZ ;  /* 0x38e38e3905027825 */ /* 0x000fe200078e00ff */
[----:B------:R-:W-:-:S04]  /*71a0*/  MOV R4, 0x400 ;  /* 0x0000040000047802 */ /* 0x000fc80000000f00 */
[----:B------:R-:W-:-:S05]  /*71b0*/  SHF.R.U32.HI R2, RZ, 0x1, R3 ;  /* 0x00000001ff027819 */ /* 0x000fca0000011603 */
[----:B------:R-:W-:Y:S01]  /*71c0*/  IMAD R5, R2, -0x9, R5 ;  /* 0xfffffff702057824 */ /* 0x000fe200078e0205 */
[----:B0-----:R-:W-:-:S05]  /*71d0*/  LEA R4, R7, R4, 0x18 ;  /* 0x0000000407047211 */ /* 0x001fca00078ec0ff */
[----:B------:R-:W-:Y:S01]  /*71e0*/  VIADD R2, R4, 0x36048 ;  /* 0x0003604804027836 */ /* 0x000fe20000000000 */
[----:B------:R-:W-:-:S03]  /*71f0*/  SHF.L.U32 R4, R0, 0x1f, RZ ;  /* 0x0000001f00047819 */ /* 0x000fc600000006ff */
[----:B------:R-:W-:-:S07]  /*7200*/  IMAD R3, R5, 0x8, R2 ;  /* 0x0000000805037824 */ /* 0x000fce00078e0202 */
.L_x_157:
[----:B0-----:R0:W1:Y:S02]  /*7210*/  SYNCS.PHASECHK.TRANS64.TRYWAIT P0, [R3+URZ], R4 ;  /* 0x00000004030075a7 */ /* 0x001064000800017f */
[----:B-1----:R-:W-:Y:S05]  /*7220*/  @!P0 NANOSLEEP.SYNCS 0x989680 ;  /* 0x009896800000895d */ /* 0x002fea0003900000 */
[----:B------:R-:W1:Y:S02]  /*7230*/  @!P0 SYNCS.PHASECHK.TRANS64 P0, [R3+URZ], R4 ;  /* 0x00000004030085a7 */ /* 0x000e64000800007f */
[----:B-1----:R-:W-:Y:S05]  /*7240*/  @!P0 BRA `(.L_x_157) ;  /* 0xfffffffc00f08947 */ /* 0x002fea000383ffff */
[----:B------:R-:W-:-:S05]  /*7250*/  VIADD R5, R5, 0x1 ;  /* 0x0000000105057836 */ /* 0x000fca0000000000 */
[----:B------:R-:W-:-:S04]  /*7260*/  ISETP.NE.AND P0, PT, R5, 0x9, PT ;  /* 0x000000090500780c */ /* 0x000fc80003f05270 */
[----:B0-----:R-:W-:Y:S02]  /*7270*/  SEL R3, RZ, 0x1, P0 ;  /* 0x00000001ff037807 */ /* 0x001fe40000000000 */
[----:B------:R-:W-:Y:S02]  /*7280*/  SEL R5, R5, RZ, P0 ;  /* 0x000000ff05057207 */ /* 0x000fe40000000000 */
[----:B------:R-:W-:-:S03]  /*7290*/  LOP3.LUT R7, R0, R3, RZ, 0x3c, !PT ;  /* 0x0000000300077212 */ /* 0x000fc600078e3cff */
[----:B------:R-:W-:Y:S01]  /*72a0*/  IMAD R0, R5, 0x8, R2 ;  /* 0x0000000805007824 */ /* 0x000fe200078e0202 */
[----:B------:R-:W-:-:S07]  /*72b0*/  SHF.L.U32 R3, R7, 0x1f, RZ ;  /* 0x0000001f07037819 */ /* 0x000fce00000006ff */
.L_x_158:
        /* <DEDUP_REMOVED lines=11> */
.L_x_159:
        /* <DEDUP_REMOVED lines=11> */
.L_x_160:
        /* <DEDUP_REMOVED lines=11> */
.L_x_161:
        /* <DEDUP_REMOVED lines=11> */
.L_x_162:
        /* <DEDUP_REMOVED lines=11> */
.L_x_163:
        /* <DEDUP_REMOVED lines=11> */
.L_x_164:
        /* <DEDUP_REMOVED lines=11> */
.L_x_165:
[----:B0-----:R0:W1:Y:S02]  /*7790*/  SYNCS.PHASECHK.TRANS64.TRYWAIT P0, [R5+URZ], R0 ;  /* 0x00000000050075a7 */ /* 0x001064000800017f */
[----:B-1----:R-:W-:Y:S05]  /*77a0*/  @!P0 NANOSLEEP.SYNCS 0x989680 ;  /* 0x009896800000895d */ /* 0x002fea0003900000 */
[----:B------:R-:W1:Y:S02]  /*77b0*/  @!P0 SYNCS.PHASECHK.TRANS64 P0, [R5+URZ], R0 ;  /* 0x00000000050085a7 */ /* 0x000e64000800007f */
[----:B-1----:R-:W-:Y:S05]  /*77c0*/  @P0 EXIT ;  /* 0x000000000000094d */ /* 0x002fea0003800000 */
[----:B------:R-:W-:Y:S05]  /*77d0*/  BRA `(.L_x_165) ;  /* 0xfffffffc00ec7947 */ /* 0x000fea000383ffff */
.L_x_166:
[----:B------:R-:W-:-:S00]  /*77e0*/  BRA `(.L_x_166) ;  /* 0xfffffffc00fc7947 */ /* 0x000fc0000383ffff */
[----:B------:R-:W-:-:S00]  /*77f0*/  NOP ;  /* 0x0000000000007918 */ /* 0x000fc00000000000 */
        /* <DEDUP_REMOVED lines=8> */
.L_x_167:


//--------------------- .nv.shared._ZN7cutlass13device_kernelINS_4conv6kernel13ConvUniversalINS1_16ConvProblemShapeILNS1_8OperatorE2ELi2EEENS1_10collective14CollectiveConvINS1_46MainloopSm90TmaGmmaWarpSpecializedImplicitGemmILS5_2ELi9ELi2EN4cute5tupleIJNSA_1CILi2EEENSC_ILi1EEESE_EEENS1_36KernelImplicitTmaWarpSpecializedSm90ELi1EEENSB_IJNSC_ILi128EEENSB_IJNSC_ILi64EEEEEESK_EEENS_6half_tESM_NSA_8TiledMMAINSA_8MMA_AtomIJNSA_4SM904GMMA25MMA_64x64x16_F32F16F16_SSILNSQ_5MajorE1ELSS_1ELNSQ_7ScaleInE1ELST_1EEEEEENSA_6LayoutINSB_IJSE_SE_SE_EEENSB_IJNSC_ILi0EEESY_SY_EEEEENSB_IJNSA_10UnderscoreES11_S11_EEEEENS7_6detail26Sm90ImplicitGemmTileTraitsINSA_13SM90_TMA_LOADENSA_14ComposedLayoutINSA_7SwizzleILi3ELi4ELi3EEENSA_18smem_ptr_flag_bitsILi16EEENSW_INSB_IJNSB_IJSJ_SD_EEENSB_IJNSC_ILi8EEES1D_EEENSB_IJSE_NSC_ILi9EEEEEEEEENSB_IJNSB_IJSE_NSC_ILi4096EEEEEENSB_IJSJ_NSC_ILi512EEEEEENSB_IJSY_NSC_ILi8192EEEEEEEEEEEEEvEENS15_INSA_30SM90_TMA_LOAD_IM2COL_MULTICASTENS17_IS19_S1B_NSW_INSB_IJNSB_IJSJ_SE_EEES1E_S1G_EEENSB_IJNSB_IJSE_SY_EEES1L_NSB_IJSY_S1I_EEEEEEEEEEvEEEENS_8epilogue10collective6detail29Sm90TmaWarpSpecializedAdapterINS23_15DefaultEpilogueISM_NSB_IJlNSB_IJSE_llEEESY_EEES28_NS22_6thread17LinearCombinationISM_Li1EffLNS29_9ScaleType4KindE0ELNS_15FloatRoundStyleE2ESM_EENS_4gemm15EpilogueDefaultEEEEEvvEEEEvNT_6ParamsE --------------------------
	.section	.nv.shared._ZN7cutlass13device_kernelINS_4conv6kernel13ConvUniversalINS1_16ConvProblemShapeILNS1_8OperatorE2ELi2EEENS1_10collective14CollectiveConvINS1_46MainloopSm90TmaGmmaWarpSpecializedImplicitGemmILS5_2ELi9ELi2EN4cute5tupleIJNSA_1CILi2EEENSC_ILi1EEESE_EEENS1_36KernelImplicitTmaWarpSpecializedSm90ELi1EEENSB_IJNSC_ILi128EEENSB_IJNSC_ILi64EEEEEESK_EEENS_6half_tESM_NSA_8TiledMMAINSA_8MMA_AtomIJNSA_4SM904GMMA25MMA_64x64x16_F32F16F16_SSILNSQ_5MajorE1ELSS_1ELNSQ_7ScaleInE1ELST_1EEEEEENSA_6LayoutINSB_IJSE_SE_SE_EEENSB_IJNSC_ILi0EEESY_SY_EEEEENSB_IJNSA_10UnderscoreES11_S11_EEEEENS7_6detail26Sm90ImplicitGemmTileTraitsINSA_13SM90_TMA_LOADENSA_14ComposedLayoutINSA_7SwizzleILi3ELi4ELi3EEENSA_18smem_ptr_flag_bitsILi16EEENSW_INSB_IJNSB_IJSJ_SD_EEENSB_IJNSC_ILi8EEES1D_EEENSB_IJSE_NSC_ILi9EEEEEEEEENSB_IJNSB_IJSE_NSC_ILi4096EEEEEENSB_IJSJ_NSC_ILi512EEEEEENSB_IJSY_NSC_ILi8192EEEEEEEEEEEEEvEENS15_INSA_30SM90_TMA_LOAD_IM2COL_MULTICASTENS17_IS19_S1B_NSW_INSB_IJNSB_IJSJ_SE_EEES1E_S1G_EEENSB_IJNSB_IJSE_SY_EEES1L_NSB_IJSY_S1I_EEEEEEEEEEvEEEENS_8epilogue10collective6detail29Sm90TmaWarpSpecializedAdapterINS23_15DefaultEpilogueISM_NSB_IJlNSB_IJSE_llEEESY_EEES28_NS22_6thread17LinearCombinationISM_Li1EffLNS29_9ScaleType4KindE0ELNS_15FloatRoundStyleE2ESM_EENS_4gemm15EpilogueDefaultEEEEEvvEEEEvNT_6ParamsE,"aw",@nobits
	.sectionflags	@""
	.align	16
	.zero		1024


//--------------------- .nv.shared.reserved.0     --------------------------
	.section	.nv.shared.reserved.0,"aw",@nobits
	.weak		__nv_reservedSMEM_offset_0_alias
	.size		__nv_reservedSMEM_offset_0_alias, 0, 0
	.other		__nv_reservedSMEM_offset_0_alias,@"STO_CUDA_RESERVED_SHARED STV_DEFAULT"
__nv_reservedSMEM_offset_0_alias:
	.zero		0


//--------------------- .nv.global                --------------------------
	.section	.nv.global,"aw",@nobits
.nv.global:
	.type		_ZN39_INTERNAL_8017bb46_4_k_cu_09a54844_32544cute1_E,@object
	.size		_ZN39_INTERNAL_8017bb46_4_k_cu_09a54844_32544cute1_E,(_ZN39_INTERNAL_8017bb46_4_k_cu_09a54844_32544cuda3std3__45__cpo6cbeginE - _ZN39_INTERNAL_8017bb46_4_k_cu_09a54844_32544cute1_E)
_ZN39_INTERNAL_8017bb46_4_k_cu_09a54844_32544cute1_E:
	.zero		1
	.type		_ZN39_INTERNAL_8017bb46_4_k_cu_09a54844_32544cuda3std3__45__cpo6cbeginE,@object
	.size		_ZN39_INTERNAL_8017bb46_4_k_cu_09a54844_32544cuda3std3__45__cpo6cbeginE,(_ZN39_INTERNAL_8017bb46_4_k_cu_09a54844_32544cuda3std3__48in_placeE - _ZN39_INTERNAL_8017bb46_4_k_cu_09a54844_32544cuda3std3__45__cpo6cbeginE)
_ZN39_INTERNAL_8017bb46_4_k_cu_09a54844_32544cuda3std3__45__cpo6cbeginE:
	.zero		1
	.type		_ZN39_INTERNAL_8017bb46_4_k_cu_09a54844_32544cuda3std3__48in_placeE,@object
	.size		_ZN39_INTERNAL_8017bb46_4_k_cu_09a54844_32544cuda3std3__48in_placeE,(_ZN39_INTERNAL_8017bb46_4_k_cu_09a54844_32544cuda3std6ranges3__45__cpo9iter_moveE - _ZN39_INTERNAL_8017bb46_4_k_cu_09a54844_32544cuda3std3__48in_placeE)
_ZN39_INTERNAL_8017bb46_4_k_cu_09a54844_32544cuda3std3__48in_placeE:
	.zero		1
	.type		_ZN39_INTERNAL_8017bb46_4_k_cu_09a54844_32544cuda3std6ranges3__45__cpo9iter_moveE,@object
	.size		_ZN39_INTERNAL_8017bb46_4_k_cu_09a54844_32544cuda3std6ranges3__45__cpo9iter_moveE,(_ZN39_INTERNAL_8017bb46_4_k_cu_09a54844_32544cuda3std3__45__cpo5beginE - _ZN39_INTERNAL_8017bb46_4_k_cu_09a54844_32544cuda3std6ranges3__45__cpo9iter_moveE)
_ZN39_INTERNAL_8017bb46_4_k_cu_09a54844_32544cuda3std6ranges3__45__cpo9iter_moveE:
	.zero		1
	.type		_ZN39_INTERNAL_8017bb46_4_k_cu_09a54844_32544cuda3std3__45__cpo5beginE,@object
	.size		_ZN39_INTERNAL_8017bb46_4_k_cu_09a54844_32544cuda3std3__45__cpo5beginE,(_ZN39_INTERNAL_8017bb46_4_k_cu_09a54844_32544cuda3std3__441_GLOBAL__N__8017bb46_4_k_cu_09a54844_32546ignoreE - _ZN39_INTERNAL_8017bb46_4_k_cu_09a54844_32544cuda3std3__45__cpo5beginE)
_ZN39_INTERNAL_8017bb46_4_k_cu_09a54844_32544cuda3std3__45__cpo5beginE:
	.zero		1
	.type		_ZN39_INTERNAL_8017bb46_4_k_cu_09a54844_32544cuda3std3__441_GLOBAL__N__8017bb46_4_k_cu_09a54844_32546ignoreE,@object
	.size		_ZN39_INTERNAL_8017bb46_4_k_cu_09a54844_32544cuda3std3__441_GLOBAL__N__8017bb46_4_k_cu_09a54844_32546ignoreE,(_ZN39_INTERNAL_8017bb46_4_k_cu_09a54844_32544cute7productE - _ZN39_INTERNAL_8017bb46_4_k_cu_09a54844_32544cuda3std3__441_GLOBAL__N__8017bb46_4_k_cu_09a54844_32546ignoreE)
_ZN39_INTERNAL_8017bb46_4_k_cu_09a54844_32544cuda3std3__441_GLOBAL__N__8017bb46_4_k_cu_09a54844_32546ignoreE:
	.zero		1
	.type		_ZN39_INTERNAL_8017bb46_4_k_cu_09a54844_32544cute7productE,@object
	.size		_ZN39_INTERNAL_8017bb46_4_k_cu_09a54844_32544cute7productE,(_ZN39_INTERNAL_8017bb46_4_k_cu_09a54844_32544cuda3std3__45__cpo3endE - _ZN39_INTERNAL_8017bb46_4_k_cu_09a54844_32544cute7productE)
_ZN39_INTERNAL_8017bb46_4_k_cu_09a54844_32544cute7productE:
	.zero		1
	.type		_ZN39_INTERNAL_8017bb46_4_k_cu_09a54844_32544cuda3std3__45__cpo3endE,@object
	.size		_ZN39_INTERNAL_8017bb46_4_k_cu_09a54844_32544cuda3std3__45__cpo3endE,(_ZN39_INTERNAL_8017bb46_4_k_cu_09a54844_32544cuda3std3__419piecewise_constructE - _ZN39_INTERNAL_8017bb46_4_k_cu_09a54844_32544cuda3std3__45__cpo3endE)
_ZN39_INTERNAL_8017bb46_4_k_cu_09a54844_32544cuda3std3__45__cpo3endE:
	.zero		1
	.type		_ZN39_INTERNAL_8017bb46_4_k_cu_09a54844_32544cuda3std3__419piecewise_constructE,@object
	.size		_ZN39_INTERNAL_8017bb46_4_k_cu_09a54844_32544cuda3std3__419piecewise_constructE,(_ZN39_INTERNAL_8017bb46_4_k_cu_09a54844_32544cuda3std3__45__cpo4cendE - _ZN39_INTERNAL_8017bb46_4_k_cu_09a54844_32544cuda3std3__419piecewise_constructE)
_ZN39_INTERNAL_8017bb46_4_k_cu_09a54844_32544cuda3std3__419piecewise_constructE:
	.zero		1
	.type		_ZN39_INTERNAL_8017bb46_4_k_cu_09a54844_32544cuda3std3__45__cpo4cendE,@object
	.size		_ZN39_INTERNAL_8017bb46_4_k_cu_09a54844_32544cuda3std3__45__cpo4cendE,(_ZN39_INTERNAL_8017bb46_4_k_cu_09a54844_32544cuda3std6ranges3__45__cpo4swapE - _ZN39_INTERNAL_8017bb46_4_k_cu_09a54844_32544cuda3std3__45__cpo4cendE)
_ZN39_INTERNAL_8017bb46_4_k_cu_09a54844_32544cuda3std3__45__cpo4cendE:
	.zero		1
	.type		_ZN39_INTERNAL_8017bb46_4_k_cu_09a54844_32544cuda3std6ranges3__45__cpo4swapE,@object
	.size		_ZN39_INTERNAL_8017bb46_4_k_cu_09a54844_32544cuda3std6ranges3__45__cpo4swapE,(.L_7 - _ZN39_INTERNAL_8017bb46_4_k_cu_09a54844_32544cuda3std6ranges3__45__cpo4swapE)
_ZN39_INTERNAL_8017bb46_4_k_cu_09a54844_32544cuda3std6ranges3__45__cpo4swapE:
	.zero		1
.L_7:


//--------------------- .nv.constant0._ZN7cutlass13device_kernelINS_4conv6kernel13ConvUniversalINS1_16ConvProblemShapeILNS1_8OperatorE2ELi2EEENS1_10collective14CollectiveConvINS1_46MainloopSm90TmaGmmaWarpSpecializedImplicitGemmILS5_2ELi9ELi2EN4cute5tupleIJNSA_1CILi2EEENSC_ILi1EEESE_EEENS1_36KernelImplicitTmaWarpSpecializedSm90ELi1EEENSB_IJNSC_ILi128EEENSB_IJNSC_ILi64EEEEEESK_EEENS_6half_tESM_NSA_8TiledMMAINSA_8MMA_AtomIJNSA_4SM904GMMA25MMA_64x64x16_F32F16F16_SSILNSQ_5MajorE1ELSS_1ELNSQ_7ScaleInE1ELST_1EEEEEENSA_6LayoutINSB_IJSE_SE_SE_EEENSB_IJNSC_ILi0EEESY_SY_EEEEENSB_IJNSA_10UnderscoreES11_S11_EEEEENS7_6detail26Sm90ImplicitGemmTileTraitsINSA_13SM90_TMA_LOADENSA_14ComposedLayoutINSA_7SwizzleILi3ELi4ELi3EEENSA_18smem_ptr_flag_bitsILi16EEENSW_INSB_IJNSB_IJSJ_SD_EEENSB_IJNSC_ILi8EEES1D_EEENSB_IJSE_NSC_ILi9EEEEEEEEENSB_IJNSB_IJSE_NSC_ILi4096EEEEEENSB_IJSJ_NSC_ILi512EEEEEENSB_IJSY_NSC_ILi8192EEEEEEEEEEEEEvEENS15_INSA_30SM90_TMA_LOAD_IM2COL_MULTICASTENS17_IS19_S1B_NSW_INSB_IJNSB_IJSJ_SE_EEES1E_S1G_EEENSB_IJNSB_IJSE_SY_EEES1L_NSB_IJSY_S1I_EEEEEEEEEEvEEEENS_8epilogue10collective6detail29Sm90TmaWarpSpecializedAdapterINS23_15DefaultEpilogueISM_NSB_IJlNSB_IJSE_llEEESY_EEES28_NS22_6thread17LinearCombinationISM_Li1EffLNS29_9ScaleType4KindE0ELNS_15FloatRoundStyleE2ESM_EENS_4gemm15EpilogueDefaultEEEEEvvEEEEvNT_6ParamsE --------------------------
	.section	.nv.constant0._ZN7cutlass13device_kernelINS_4conv6kernel13ConvUniversalINS1_16ConvProblemShapeILNS1_8OperatorE2ELi2EEENS1_10collective14CollectiveConvINS1_46MainloopSm90TmaGmmaWarpSpecializedImplicitGemmILS5_2ELi9ELi2EN4cute5tupleIJNSA_1CILi2EEENSC_ILi1EEESE_EEENS1_36KernelImplicitTmaWarpSpecializedSm90ELi1EEENSB_IJNSC_ILi128EEENSB_IJNSC_ILi64EEEEEESK_EEENS_6half_tESM_NSA_8TiledMMAINSA_8MMA_AtomIJNSA_4SM904GMMA25MMA_64x64x16_F32F16F16_SSILNSQ_5MajorE1ELSS_1ELNSQ_7ScaleInE1ELST_1EEEEEENSA_6LayoutINSB_IJSE_SE_SE_EEENSB_IJNSC_ILi0EEESY_SY_EEEEENSB_IJNSA_10UnderscoreES11_S11_EEEEENS7_6detail26Sm90ImplicitGemmTileTraitsINSA_13SM90_TMA_LOADENSA_14ComposedLayoutINSA_7SwizzleILi3ELi4ELi3EEENSA_18smem_ptr_flag_bitsILi16EEENSW_INSB_IJNSB_IJSJ_SD_EEENSB_IJNSC_ILi8EEES1D_EEENSB_IJSE_NSC_ILi9EEEEEEEEENSB_IJNSB_IJSE_NSC_ILi4096EEEEEENSB_IJSJ_NSC_ILi512EEEEEENSB_IJSY_NSC_ILi8192EEEEEEEEEEEEEvEENS15_INSA_30SM90_TMA_LOAD_IM2COL_MULTICASTENS17_IS19_S1B_NSW_INSB_IJNSB_IJSJ_SE_EEES1E_S1G_EEENSB_IJNSB_IJSE_SY_EEES1L_NSB_IJSY_S1I_EEEEEEEEEEvEEEENS_8epilogue10collective6detail29Sm90TmaWarpSpecializedAdapterINS23_15DefaultEpilogueISM_NSB_IJlNSB_IJSE_llEEESY_EEES28_NS22_6thread17LinearCombinationISM_Li1EffLNS29_9ScaleType4KindE0ELNS_15FloatRoundStyleE2ESM_EENS_4gemm15EpilogueDefaultEEEEEvvEEEEvNT_6ParamsE,"a",@progbits
	.sectionflags	@""
	.align	4
.nv.constant0._ZN7cutlass13device_kernelINS_4conv6kernel13ConvUniversalINS1_16ConvProblemShapeILNS1_8OperatorE2ELi2EEENS1_10collective14CollectiveConvINS1_46MainloopSm90TmaGmmaWarpSpecializedImplicitGemmILS5_2ELi9ELi2EN4cute5tupleIJNSA_1CILi2EEENSC_ILi1EEESE_EEENS1_36KernelImplicitTmaWarpSpecializedSm90ELi1EEENSB_IJNSC_ILi128EEENSB_IJNSC_ILi64EEEEEESK_EEENS_6half_tESM_NSA_8TiledMMAINSA_8MMA_AtomIJNSA_4SM904GMMA25MMA_64x64x16_F32F16F16_SSILNSQ_5MajorE1ELSS_1ELNSQ_7ScaleInE1ELST_1EEEEEENSA_6LayoutINSB_IJSE_SE_SE_EEENSB_IJNSC_ILi0EEESY_SY_EEEEENSB_IJNSA_10UnderscoreES11_S11_EEEEENS7_6detail26Sm90ImplicitGemmTileTraitsINSA_13SM90_TMA_LOADENSA_14ComposedLayoutINSA_7SwizzleILi3ELi4ELi3EEENSA_18smem_ptr_flag_bitsILi16EEENSW_INSB_IJNSB_IJSJ_SD_EEENSB_IJNSC_ILi8EEES1D_EEENSB_IJSE_NSC_ILi9EEEEEEEEENSB_IJNSB_IJSE_NSC_ILi4096EEEEEENSB_IJSJ_NSC_ILi512EEEEEENSB_IJSY_NSC_ILi8192EEEEEEEEEEEEEvEENS15_INSA_30SM90_TMA_LOAD_IM2COL_MULTICASTENS17_IS19_S1B_NSW_INSB_IJNSB_IJSJ_SE_EEES1E_S1G_EEENSB_IJNSB_IJSE_SY_EEES1L_NSB_IJSY_S1I_EEEEEEEEEEvEEEENS_8epilogue10collective6detail29Sm90TmaWarpSpecializedAdapterINS23_15DefaultEpilogueISM_NSB_IJlNSB_IJSE_llEEESY_EEES28_NS22_6thread17LinearCombinationISM_Li1EffLNS29_9ScaleType4KindE0ELNS_15FloatRoundStyleE2ESM_EENS_4gemm15EpilogueDefaultEEEEEvvEEEEvNT_6ParamsE:
	.zero		1536


//--------------------- SYMBOLS --------------------------

	.type		.nv.reservedSmem.offset0,@object
	.size		.nv.reservedSmem.offset0,0x4
